def attn_fwd(
    Q,
    K,
    V,
    Out,
    Lse,
    sm_scale,
    stride_qz,
    stride_qh,
    stride_qm,
    stride_qk,
    stride_kz,
    stride_kh,
    stride_kn,
    stride_kk,
    stride_vz,
    stride_vh,
    stride_vn,
    stride_vk,
    stride_oz,
    stride_oh,
    stride_om,
    stride_ok,
    seqlen_q,
    seqlen_k,
    BLOCK_M: tl.constexpr,
    BLOCK_N: tl.constexpr,
    HEAD_DIM: tl.constexpr,
    CAUSAL: tl.constexpr,
):
    start_m = tl.program_id(0)
    off_hz = tl.program_id(1)
    q_off = off_hz * stride_qh
    k_off = off_hz * stride_kh
    v_off = off_hz * stride_vh
    offs_m = start_m * BLOCK_M + tl.arange(0, BLOCK_M)
    offs_d = tl.arange(0, HEAD_DIM)
    offs_n = tl.arange(0, BLOCK_N)
    q_ptrs = Q + q_off + offs_m[:, None] * stride_qm + offs_d[None, :] * stride_qk
    k_ptrs = K + k_off + offs_d[:, None] * stride_kk + offs_n[None, :] * stride_kn
    v_ptrs = V + v_off + offs_n[:, None] * stride_vn + offs_d[None, :] * stride_vk
    m_i = tl.full([BLOCK_M], float("-inf"), dtype=tl.float32)
    l_i = tl.zeros([BLOCK_M], dtype=tl.float32) + 1.0
    acc = tl.zeros([BLOCK_M, HEAD_DIM], dtype=tl.float32)
    q = tl.load(q_ptrs)
    acc, l_i, m_i = _attn_fwd_inner(
        acc,
        l_i,
        m_i,
        q,
        k_ptrs,
        v_ptrs,
        sm_scale,
        stride_kn,
        stride_vn,
        start_m,
        seqlen_k,
        BLOCK_M,
        BLOCK_N,
        HEAD_DIM,
        CAUSAL,
    )
    acc = acc / l_i[:, None]
    lse = m_i + tl.math.log2(l_i) / 1.4426950408889634
    o_ptrs = (
        Out
        + off_hz * stride_oh
        + offs_m[:, None] * stride_om
        + offs_d[None, :] * stride_ok
    )
    tl.store(o_ptrs, acc.to(Out.dtype.element_ty))
    tl.store(Lse + off_hz * seqlen_q + offs_m, lse)

# config = {"BLOCK_M": 128, "BLOCK_N": 32, "HEAD_DIM": 64, "arch": "sm_100", "causal": false, "dtype": "fp16", "num_stages": 3, "num_warps": 4}
# arch = sm_100


// ===== COMPILED SASS (sm_100a) =====

	.target	sm_100a

	.elftype	@"ET_EXEC"


//--------------------- .note.nv.tkinfo           --------------------------
	.section	.note.nv.tkinfo,"",@"SHT_NOTE"
	.sectionflags	@"SHF_NOTE_NV_TKINFO"
	.tkinfo
        /*0018*/ 	.word	0x00000081
        /*0030*/ 	.string	""
        /*0030*/ 	.string	"ptxas-blackwell"
        /*0030*/ 	.string	"Cuda compilation tools, release 12.9, V12.9.86"
        /*0030*/ 	.string	"Build cuda_12.9.r12.9/compiler.36037853_0"
        /*0030*/ 	.string	"-v  -suppress-debug-info  -lineinfo  -arch sm_100a "



//--------------------- .note.nv.cuver            --------------------------
	.section	.note.nv.cuver,"",@"SHT_NOTE"
	.sectionflags	@"SHF_NOTE_NV_CUVER"
        /*0018*/ 	.short	0x0001
        /*001a*/ 	.short	0x0064
        /*001c*/ 	.short	0x0001
        /*001e*/ 	.short	0x0000
        /*0020*/ 	.short	0x0001
        /*0022*/ 	.short	0x0000


//--------------------- .nv.info                  --------------------------
	.section	.nv.info,"",@"SHT_CUDA_INFO"
	.align	4


	//----- nvinfo : EIATTR_REGCOUNT
	.align		4
        /*0000*/ 	.byte	0x04, 0x2f
        /*0002*/ 	.short	(.L_5 - .L_4)
	.align		4
.L_4:
        /*0004*/ 	.word	index@(attn_fwd)
        /*0008*/ 	.word	0x000000a7


	//----- nvinfo : EIATTR_FRAME_SIZE
	.align		4
.L_5:
        /*000c*/ 	.byte	0x04, 0x11
        /*000e*/ 	.short	(.L_7 - .L_6)
	.align		4
.L_6:
        /*0010*/ 	.word	index@($__internal_2_$__cuda_sm10x_tcgen05_guardrail_trap_unallocated_columns_being_dealloced)
        /*0014*/ 	.word	0x00000000


	//----- nvinfo : EIATTR_FRAME_SIZE
	.align		4
.L_7:
        /*0018*/ 	.byte	0x04, 0x11
        /*001a*/ 	.short	(.L_9 - .L_8)
	.align		4
.L_8:
        /*001c*/ 	.word	index@($__internal_1_$__cuda_sm10x_tcgen05_guardrail_trap_phase_invalid_during_alloc)
        /*0020*/ 	.word	0x00000000


	//----- nvinfo : EIATTR_FRAME_SIZE
	.align		4
.L_9:
        /*0024*/ 	.byte	0x04, 0x11
        /*0026*/ 	.short	(.L_11 - .L_10)
	.align		4
.L_10:
        /*0028*/ 	.word	index@($__internal_0_$__cuda_sm10x_tcgen05_guardrail_trap_col_being_dealloced_not_returned_by_alloc)
        /*002c*/ 	.word	0x00000000


	//----- nvinfo : EIATTR_FRAME_SIZE
	.align		4
.L_11:
        /*0030*/ 	.byte	0x04, 0x11
        /*0032*/ 	.short	(.L_13 - .L_12)
	.align		4
.L_12:
        /*0034*/ 	.word	index@(attn_fwd)
        /*0038*/ 	.word	0x00000000


	//----- nvinfo : EIATTR_MIN_STACK_SIZE
	.align		4
.L_13:
        /*003c*/ 	.byte	0x04, 0x12
        /*003e*/ 	.short	(.L_15 - .L_14)
	.align		4
.L_14:
        /*0040*/ 	.word	index@(attn_fwd)
        /*0044*/ 	.word	0x00000000
.L_15:


//--------------------- .nv.info.attn_fwd         --------------------------
	.section	.nv.info.attn_fwd,"",@"SHT_CUDA_INFO"
	.sectionflags	@""
	.align	4


	//----- nvinfo : EIATTR_CUDA_API_VERSION
	.align		4
        /*0000*/ 	.byte	0x04, 0x37
        /*0002*/ 	.short	(.L_17 - .L_16)
.L_16:
        /*0004*/ 	.word	0x00000081


	//----- nvinfo : EIATTR_KPARAM_INFO
	.align		4
.L_17:
        /*0008*/ 	.byte	0x04, 0x17
        /*000a*/ 	.short	(.L_19 - .L_18)
.L_18:
        /*000c*/ 	.word	0x00000000
        /*0010*/ 	.short	0x0019
        /*0012*/ 	.short	0x0080
        /*0014*/ 	.byte	0x00, 0xf4, 0x21, 0x00


	//----- nvinfo : EIATTR_KPARAM_INFO
	.align		4
.L_19:
        /*0018*/ 	.byte	0x04, 0x17
        /*001a*/ 	.short	(.L_21 - .L_20)
.L_20:
        /*001c*/ 	.word	0x00000000
        /*0020*/ 	.short	0x0018
        /*0022*/ 	.short	0x0078
        /*0024*/ 	.byte	0x00, 0xf4, 0x21, 0x00


	//----- nvinfo : EIATTR_KPARAM_INFO
	.align		4
.L_21:
        /*0028*/ 	.byte	0x04, 0x17
        /*002a*/ 	.short	(.L_23 - .L_22)
.L_22:
        /*002c*/ 	.word	0x00000000
        /*0030*/ 	.short	0x0017
        /*0032*/ 	.short	0x0070
        /*0034*/ 	.byte	0x00, 0xf0, 0x11, 0x00


	//----- nvinfo : EIATTR_KPARAM_INFO
	.align		4
.L_23:
        /*0038*/ 	.byte	0x04, 0x17
        /*003a*/ 	.short	(.L_25 - .L_24)
.L_24:
        /*003c*/ 	.word	0x00000000
        /*0040*/ 	.short	0x0016
        /*0042*/ 	.short	0x006c
        /*0044*/ 	.byte	0x00, 0xf0, 0x11, 0x00


	//----- nvinfo : EIATTR_KPARAM_INFO
	.align		4
.L_25:
        /*0048*/ 	.byte	0x04, 0x17
        /*004a*/ 	.short	(.L_27 - .L_26)
.L_26:
        /*004c*/ 	.word	0x00000000
        /*0050*/ 	.short	0x0015
        /*0052*/ 	.short	0x0068
        /*0054*/ 	.byte	0x00, 0xf0, 0x11, 0x00


	//----- nvinfo : EIATTR_KPARAM_INFO
	.align		4
.L_27:
        /*0058*/ 	.byte	0x04, 0x17
        /*005a*/ 	.short	(.L_29 - .L_28)
.L_28:
        /*005c*/ 	.word	0x00000000
        /*0060*/ 	.short	0x0014
        /*0062*/ 	.short	0x0064
        /*0064*/ 	.byte	0x00, 0xf0, 0x11, 0x00


	//----- nvinfo : EIATTR_KPARAM_INFO
	.align		4
.L_29:
        /*0068*/ 	.byte	0x04, 0x17
        /*006a*/ 	.short	(.L_31 - .L_30)
.L_30:
        /*006c*/ 	.word	0x00000000
        /*0070*/ 	.short	0x0013
        /*0072*/ 	.short	0x0060
        /*0074*/ 	.byte	0x00, 0xf0, 0x11, 0x00


	//----- nvinfo : EIATTR_KPARAM_INFO
	.align		4
.L_31:
        /*0078*/ 	.byte	0x04, 0x17
        /*007a*/ 	.short	(.L_33 - .L_32)
.L_32:
        /*007c*/ 	.word	0x00000000
        /*0080*/ 	.short	0x0012
        /*0082*/ 	.short	0x005c
        /*0084*/ 	.byte	0x00, 0xf0, 0x11, 0x00


	//----- nvinfo : EIATTR_KPARAM_INFO
	.align		4
.L_33:
        /*0088*/ 	.byte	0x04, 0x17
        /*008a*/ 	.short	(.L_35 - .L_34)
.L_34:
        /*008c*/ 	.word	0x00000000
        /*0090*/ 	.short	0x0011
        /*0092*/ 	.short	0x0058
        /*0094*/ 	.byte	0x00, 0xf0, 0x11, 0x00


	//----- nvinfo : EIATTR_KPARAM_INFO
	.align		4
.L_35:
        /*0098*/ 	.byte	0x04, 0x17
        /*009a*/ 	.short	(.L_37 - .L_36)
.L_36:
        /*009c*/ 	.word	0x00000000
        /*00a0*/ 	.short	0x0010
        /*00a2*/ 	.short	0x0054
        /*00a4*/ 	.byte	0x00, 0xf0, 0x11, 0x00


	//----- nvinfo : EIATTR_KPARAM_INFO
	.align		4
.L_37:
        /*00a8*/ 	.byte	0x04, 0x17
        /*00aa*/ 	.short	(.L_39 - .L_38)
.L_38:
        /*00ac*/ 	.word	0x00000000
        /*00b0*/ 	.short	0x000f
        /*00b2*/ 	.short	0x0050
        /*00b4*/ 	.byte	0x00, 0xf0, 0x11, 0x00


	//----- nvinfo : EIATTR_KPARAM_INFO
	.align		4
.L_39:
        /*00b8*/ 	.byte	0x04, 0x17
        /*00ba*/ 	.short	(.L_41 - .L_40)
.L_40:
        /*00bc*/ 	.word	0x00000000
        /*00c0*/ 	.short	0x000e
        /*00c2*/ 	.short	0x004c
        /*00c4*/ 	.byte	0x00, 0xf0, 0x11, 0x00


	//----- nvinfo : EIATTR_KPARAM_INFO
	.align		4
.L_41:
        /*00c8*/ 	.byte	0x04, 0x17
        /*00ca*/ 	.short	(.L_43 - .L_42)
.L_42:
        /*00cc*/ 	.word	0x00000000
        /*00d0*/ 	.short	0x000d
        /*00d2*/ 	.short	0x0048
        /*00d4*/ 	.byte	0x00, 0xf0, 0x11, 0x00


	//----- nvinfo : EIATTR_KPARAM_INFO
	.align		4
.L_43:
        /*00d8*/ 	.byte	0x04, 0x17
        /*00da*/ 	.short	(.L_45 - .L_44)
.L_44:
        /*00dc*/ 	.word	0x00000000
        /*00e0*/ 	.short	0x000c
        /*00e2*/ 	.short	0x0044
        /*00e4*/ 	.byte	0x00, 0xf0, 0x11, 0x00


	//----- nvinfo : EIATTR_KPARAM_INFO
	.align		4
.L_45:
        /*00e8*/ 	.byte	0x04, 0x17
        /*00ea*/ 	.short	(.L_47 - .L_46)
.L_46:
        /*00ec*/ 	.word	0x00000000
        /*00f0*/ 	.short	0x000b
        /*00f2*/ 	.short	0x0040
        /*00f4*/ 	.byte	0x00, 0xf0, 0x11, 0x00


	//----- nvinfo : EIATTR_KPARAM_INFO
	.align		4
.L_47:
        /*00f8*/ 	.byte	0x04, 0x17
        /*00fa*/ 	.short	(.L_49 - .L_48)
.L_48:
        /*00fc*/ 	.word	0x00000000
        /*0100*/ 	.short	0x000a
        /*0102*/ 	.short	0x003c
        /*0104*/ 	.byte	0x00, 0xf0, 0x11, 0x00


	//----- nvinfo : EIATTR_KPARAM_INFO
	.align		4
.L_49:
        /*0108*/ 	.byte	0x04, 0x17
        /*010a*/ 	.short	(.L_51 - .L_50)
.L_50:
        /*010c*/ 	.word	0x00000000
        /*0110*/ 	.short	0x0009
        /*0112*/ 	.short	0x0038
        /*0114*/ 	.byte	0x00, 0xf0, 0x11, 0x00


	//----- nvinfo : EIATTR_KPARAM_INFO
	.align		4
.L_51:
        /*0118*/ 	.byte	0x04, 0x17
        /*011a*/ 	.short	(.L_53 - .L_52)
.L_52:
        /*011c*/ 	.word	0x00000000
        /*0120*/ 	.short	0x0008
        /*0122*/ 	.short	0x0034
        /*0124*/ 	.byte	0x00, 0xf0, 0x11, 0x00


	//----- nvinfo : EIATTR_KPARAM_INFO
	.align		4
.L_53:
        /*0128*/ 	.byte	0x04, 0x17
        /*012a*/ 	.short	(.L_55 - .L_54)
.L_54:
        /*012c*/ 	.word	0x00000000
        /*0130*/ 	.short	0x0007
        /*0132*/ 	.short	0x0030
        /*0134*/ 	.byte	0x00, 0xf0, 0x11, 0x00


	//----- nvinfo : EIATTR_KPARAM_INFO
	.align		4
.L_55:
        /*0138*/ 	.byte	0x04, 0x17
        /*013a*/ 	.short	(.L_57 - .L_56)
.L_56:
        /*013c*/ 	.word	0x00000000
        /*0140*/ 	.short	0x0006
        /*0142*/ 	.short	0x002c
        /*0144*/ 	.byte	0x00, 0xf0, 0x11, 0x00


	//----- nvinfo : EIATTR_KPARAM_INFO
	.align		4
.L_57:
        /*0148*/ 	.byte	0x04, 0x17
        /*014a*/ 	.short	(.L_59 - .L_58)
.L_58:
        /*014c*/ 	.word	0x00000000
        /*0150*/ 	.short	0x0005
        /*0152*/ 	.short	0x0028
        /*0154*/ 	.byte	0x00, 0xf0, 0x11, 0x00


	//----- nvinfo : EIATTR_KPARAM_INFO
	.align		4
.L_59:
        /*0158*/ 	.byte	0x04, 0x17
        /*015a*/ 	.short	(.L_61 - .L_60)
.L_60:
        /*015c*/ 	.word	0x00000000
        /*0160*/ 	.short	0x0004
        /*0162*/ 	.short	0x0020
        /*0164*/ 	.byte	0x00, 0xf4, 0x21, 0x00


	//----- nvinfo : EIATTR_KPARAM_INFO
	.align		4
.L_61:
        /*0168*/ 	.byte	0x04, 0x17
        /*016a*/ 	.short	(.L_63 - .L_62)
.L_62:
        /*016c*/ 	.word	0x00000000
        /*0170*/ 	.short	0x0003
        /*0172*/ 	.short	0x0018
        /*0174*/ 	.byte	0x00, 0xf4, 0x21, 0x00


	//----- nvinfo : EIATTR_KPARAM_INFO
	.align		4
.L_63:
        /*0178*/ 	.byte	0x04, 0x17
        /*017a*/ 	.short	(.L_65 - .L_64)
.L_64:
        /*017c*/ 	.word	0x00000000
        /*0180*/ 	.short	0x0002
        /*0182*/ 	.short	0x0010
        /*0184*/ 	.byte	0x00, 0xf4, 0x21, 0x00


	//----- nvinfo : EIATTR_KPARAM_INFO
	.align		4
.L_65:
        /*0188*/ 	.byte	0x04, 0x17
        /*018a*/ 	.short	(.L_67 - .L_66)
.L_66:
        /*018c*/ 	.word	0x00000000
        /*0190*/ 	.short	0x0001
        /*0192*/ 	.short	0x0008
        /*0194*/ 	.byte	0x00, 0xf4, 0x21, 0x00


	//----- nvinfo : EIATTR_KPARAM_INFO
	.align		4
.L_67:
        /*0198*/ 	.byte	0x04, 0x17
        /*019a*/ 	.short	(.L_69 - .L_68)
.L_68:
        /*019c*/ 	.word	0x00000000
        /*01a0*/ 	.short	0x0000
        /*01a2*/ 	.short	0x0000
        /*01a4*/ 	.byte	0x00, 0xf4, 0x21, 0x00


	//----- nvinfo : EIATTR_AT_ENTRY_FRAGMENTS
	.align		4
.L_69:
        /*01a8*/ 	.byte	0x04, 0x4f
        /*01aa*/ 	.short	(.L_71 - .L_70)


	//   ....[0]....
.L_70:
        /*01ac*/ 	.word	0x00000004


	//----- nvinfo : EIATTR_RESERVED_SMEM_USED
	.align		4
.L_71:
        /*01b0*/ 	.byte	0x01, 0x41
	.zero		2


	//----- nvinfo : EIATTR_SPARSE_MMA_MASK
	.align		4
        /*01b4*/ 	.byte	0x03, 0x50
        /*01b6*/ 	.short	0x0000


	//----- nvinfo : EIATTR_TCGEN05_1CTA_USED
	.align		4
        /*01b8*/ 	.byte	0x01, 0x51
	.zero		2


	//----- nvinfo : EIATTR_MAXREG_COUNT
	.align		4
        /*01bc*/ 	.byte	0x03, 0x1b
        /*01be*/ 	.short	0x00ff


	//----- nvinfo : EIATTR_NUM_BARRIERS
	.align		4
        /*01c0*/ 	.byte	0x02, 0x4c
        /*01c2*/ 	.byte	0x01
	.zero		1


	//----- nvinfo : EIATTR_INT_WARP_WIDE_INSTR_OFFSETS
	.align		4
        /*01c4*/ 	.byte	0x04, 0x31
        /*01c6*/ 	.short	(.L_73 - .L_72)


	//   ....[0]....
.L_72:
        /*01c8*/ 	.word	0x000023d0


	//   ....[1]....
        /*01cc*/ 	.word	0x000023e0


	//   ....[2]....
        /*01d0*/ 	.word	0x000025f0


	//   ....[3]....
        /*01d4*/ 	.word	0x00002930


	//   ....[4]....
        /*01d8*/ 	.word	0x000048c0


	//   ....[5]....
        /*01dc*/ 	.word	0x00008a30


	//   ....[6]....
        /*01e0*/ 	.word	0x00008a80


	//----- nvinfo : EIATTR_COOP_GROUP_MASK_REGIDS
	.align		4
.L_73:
        /*01e4*/ 	.byte	0x04, 0x29
        /*01e6*/ 	.short	(.L_75 - .L_74)


	//   ....[0]....
.L_74:
        /*01e8*/ 	.word	0xffffffff


	//   ....[1]....
        /*01ec*/ 	.word	0xffffffff


	//   ....[2]....
        /*01f0*/ 	.word	0xffffffff


	//   ....[3]....
        /*01f4*/ 	.word	0xffffffff


	//----- nvinfo : EIATTR_COOP_GROUP_INSTR_OFFSETS
	.align		4
.L_75:
        /*01f8*/ 	.byte	0x04, 0x28
        /*01fa*/ 	.short	(.L_77 - .L_76)


	//   ....[0]....
.L_76:
        /*01fc*/ 	.word	0x00000050


	//   ....[1]....
        /*0200*/ 	.word	0x00000310


	//   ....[2]....
        /*0204*/ 	.word	0x000088c0


	//   ....[3]....
        /*0208*/ 	.word	0x00008b30


	//----- nvinfo : EIATTR_VRC_CTA_INIT_COUNT
	.align		4
.L_77:
        /*020c*/ 	.byte	0x02, 0x4a
        /*020e*/ 	.byte	0x80
	.zero		1


	//----- nvinfo : EIATTR_MBARRIER_INSTR_OFFSETS
	.align		4
        /*0210*/ 	.byte	0x04, 0x39
        /*0212*/ 	.short	(.L_79 - .L_78)


	//   ....[0]....
.L_78:
        /*0214*/ 	.word	0x00002470
        /*0218*/ 	.word	0x000000ff
        /*021c*/ 	.word	0x00000000
        /*0220*/ 	.short	0x0100
        /*0222*/ 	.byte	0x0f
	.zero		1


	//   ....[1]....
        /*0224*/ 	.word	0x00002910
        /*0228*/ 	.word	0x000000ff
        /*022c*/ 	.word	0x00007008
        /*0230*/ 	.short	0x0100
        /*0232*/ 	.byte	0x0c
	.zero		1


	//   ....[2]....
        /*0234*/ 	.word	0x00002cd0
        /*0238*/ 	.word	0x000000ff
        /*023c*/ 	.word	0x00005000
        /*0240*/ 	.short	0x0100
        /*0242*/ 	.byte	0x0c
	.zero		1


	//   ....[3]....
        /*0244*/ 	.word	0x00002f30
        /*0248*/ 	.word	0x000000ff
        /*024c*/ 	.word	0x00005000
        /*0250*/ 	.short	0x010a
        /*0252*/ 	.byte	0x0c
	.zero		1


	//   ....[4]....
        /*0254*/ 	.word	0x00002f70
        /*0258*/ 	.word	0x000000ff
        /*025c*/ 	.word	0x00005000
        /*0260*/ 	.short	0x0108
        /*0262*/ 	.byte	0x0c
	.zero		1


	//   ....[5]....
        /*0264*/ 	.word	0x00004a00
        /*0268*/ 	.word	0x000000ff
        /*026c*/ 	.word	0x00007010
        /*0270*/ 	.short	0x0100
        /*0272*/ 	.byte	0x0c
	.zero		1


	//   ....[6]....
        /*0274*/ 	.word	0x00004b80
        /*0278*/ 	.word	0x000000ff
        /*027c*/ 	.word	0x00007010
        /*0280*/ 	.short	0x010a
        /*0282*/ 	.byte	0x0c
	.zero		1


	//   ....[7]....
        /*0284*/ 	.word	0x00004bf0
        /*0288*/ 	.word	0x000000ff
        /*028c*/ 	.word	0x00007010
        /*0290*/ 	.short	0x0108
        /*0292*/ 	.byte	0x0c
	.zero		1


	//   ....[8]....
        /*0294*/ 	.word	0x00004c10
        /*0298*/ 	.word	0x000000ff
        /*029c*/ 	.word	0x00000000
        /*02a0*/ 	.short	0x010a
        /*02a2*/ 	.byte	0x0f
	.zero		1


	//   ....[9]....
        /*02a4*/ 	.word	0x00006350
        /*02a8*/ 	.word	0x000000ff
        /*02ac*/ 	.word	0x00000000
        /*02b0*/ 	.short	0x010a
        /*02b2*/ 	.byte	0x0f
	.zero		1


	//   ....[10]....
        /*02b4*/ 	.word	0x000064c0
        /*02b8*/ 	.word	0x000000ff
        /*02bc*/ 	.word	0x00007000
        /*02c0*/ 	.short	0x0108
        /*02c2*/ 	.byte	0x0c
	.zero		1


	//   ....[11]....
        /*02c4*/ 	.word	0x00006550
        /*02c8*/ 	.word	0x000000ff
        /*02cc*/ 	.word	0x00007008
        /*02d0*/ 	.short	0x0108
        /*02d2*/ 	.byte	0x0c
	.zero		1


	//   ....[12]....
        /*02d4*/ 	.word	0x00008b50
        /*02d8*/ 	.word	0x000000ff
        /*02dc*/ 	.word	0x00005000
        /*02e0*/ 	.short	0x010a
        /*02e2*/ 	.byte	0x0c
	.zero		1


	//   ....[13]....
        /*02e4*/ 	.word	0x00008b80
        /*02e8*/ 	.word	0x000000ff
        /*02ec*/ 	.word	0x00007010
        /*02f0*/ 	.short	0x010a
        /*02f2*/ 	.byte	0x0c
	.zero		1


	//   ....[14]....
        /*02f4*/ 	.word	0x00008bb0
        /*02f8*/ 	.word	0x000000ff
        /*02fc*/ 	.word	0x00000000
        /*0300*/ 	.short	0x010a
        /*0302*/ 	.byte	0x0f
	.zero		1


	//   ....[15]....
        /*0304*/ 	.word	0x00008be0
        /*0308*/ 	.word	0x000000ff
        /*030c*/ 	.word	0x00000000
        /*0310*/ 	.short	0x010a
        /*0312*/ 	.byte	0x0f
	.zero		1


	//----- nvinfo : EIATTR_NUM_MBARRIERS
	.align		4
.L_79:
        /*0314*/ 	.byte	0x03, 0x38
        /*0316*/ 	.short	0xffff


	//----- nvinfo : EIATTR_EXIT_INSTR_OFFSETS
	.align		4
        /*0318*/ 	.byte	0x04, 0x1c
        /*031a*/ 	.short	(.L_81 - .L_80)


	//   ....[0]....
.L_80:
        /*031c*/ 	.word	0x00008b40


	//----- nvinfo : EIATTR_REQNTID
	.align		4
.L_81:
        /*0320*/ 	.byte	0x04, 0x10
        /*0322*/ 	.short	(.L_83 - .L_82)
.L_82:
        /*0324*/ 	.word	0x00000080
        /*0328*/ 	.word	0x00000001
        /*032c*/ 	.word	0x00000001


	//----- nvinfo : EIATTR_CRS_STACK_SIZE
	.align		4
.L_83:
        /*0330*/ 	.byte	0x04, 0x1e
        /*0332*/ 	.short	(.L_85 - .L_84)
.L_84:
        /*0334*/ 	.word	0x00000000


	//----- nvinfo : EIATTR_CBANK_PARAM_SIZE
	.align		4
.L_85:
        /*0338*/ 	.byte	0x03, 0x19
        /*033a*/ 	.short	0x0088


	//----- nvinfo : EIATTR_PARAM_CBANK
	.align		4
        /*033c*/ 	.byte	0x04, 0x0a
        /*033e*/ 	.short	(.L_87 - .L_86)
	.align		4
.L_86:
        /*0340*/ 	.word	index@(.nv.constant0.attn_fwd)
        /*0344*/ 	.short	0x0380
        /*0346*/ 	.short	0x0088


	//----- nvinfo : EIATTR_SW_WAR
	.align		4
.L_87:
        /*0348*/ 	.byte	0x04, 0x36
        /*034a*/ 	.short	(.L_89 - .L_88)
.L_88:
        /*034c*/ 	.word	0x00000008
.L_89:


//--------------------- .nv.compat                --------------------------
	.section	.nv.compat,"",@"SHT_CUDA_COMPAT_INFO"
	.align	4
        /*0000*/ 	.byte	0x02, 0x02, 0x02, 0x00, 0x02, 0x05, 0x05, 0x00, 0x02, 0x03, 0x00, 0x00, 0x02, 0x06, 0x01, 0x00


//--------------------- .nv.callgraph             --------------------------
	.section	.nv.callgraph,"",@"SHT_CUDA_CALLGRAPH"
	.align	4
	.sectionentsize	8
	.align		4
        /*0000*/ 	.word	0x00000000
	.align		4
        /*0004*/ 	.word	0xffffffff
	.align		4
        /*0008*/ 	.word	0x00000000
	.align		4
        /*000c*/ 	.word	0xfffffffe
	.align		4
        /*0010*/ 	.word	0x00000000
	.align		4
        /*0014*/ 	.word	0xfffffffd
	.align		4
        /*0018*/ 	.word	0x00000000
	.align		4
        /*001c*/ 	.word	0xfffffffc


//--------------------- .nv.constant4             --------------------------
	.section	.nv.constant4,"a",@progbits
	.align	8
	.align		8
.nv.constant4:
        /*0000*/ 	.dword	_$_str


//--------------------- .text.attn_fwd            --------------------------
	.section	.text.attn_fwd,"ax",@progbits
	.align	128
        .global         attn_fwd
        .type           attn_fwd,@function
        .size           attn_fwd,(.L_x_28 - attn_fwd)
        .other          attn_fwd,@"STO_CUDA_ENTRY STV_DEFAULT"
attn_fwd:
.text.attn_fwd:
[----:B------:R-:W0:Y:S01]  /*0000*/  LDC R1, c[0x0][0x37c] ;  /* 0x0000df00ff017b82 */ /* 0x000e220000000800 */
[----:B------:R-:W1:Y:S02]  /*0010*/  S2R R4, SR_TID.X ;  /* 0x0000000000047919 */ /* 0x000e640000002100 */
[----:B-1----:R-:W-:-:S13]  /*0020*/  ISETP.GE.U32.AND P0, PT, R4, 0x20, PT ;  /* 0x000000200400780c */ /* 0x002fda0003f06070 */
[----:B------:R-:W-:Y:S05]  /*0030*/  @P0 BRA `(.L_x_0) ;  /* 0x0000000000b80947 */ /* 0x000fea0003800000 */
[----:B------:R-:W1:Y:S01]  /*0040*/  S2UR UR6, SR_CgaCtaId ;  /* 0x00000000000679c3 */ /* 0x000e620000008800 */
[----:B------:R-:W-:Y:S01]  /*0050*/  NOP ;  /* 0x0000000000007918 */ /* 0x000fe20000000000 */
[----:B------:R-:W-:Y:S02]  /*0060*/  UMOV UR4, 0x40 ;  /* 0x0000004000047882 */ /* 0x000fe40000000000 */
[----:B-1----:R-:W-:-:S09]  /*0070*/  ULEA UR4, UR6, UR4, 0x18 ;  /* 0x0000000406047291 */ /* 0x002fd2000f8ec0ff */
[----:B------:R-:W1:Y:S01]  /*0080*/  LDS.U8 R0, [UR4] ;  /* 0x00000004ff007984 */ /* 0x000e620008000000 */
[----:B------:R-:W-:Y:S02]  /*0090*/  UMOV UR4, 0x400 ;  /* 0x0000040000047882 */ /* 0x000fe40000000000 */
[----:B------:R-:W-:Y:S01]  /*00a0*/  ULEA UR4, UR6, UR4, 0x18 ;  /* 0x0000000406047291 */ /* 0x000fe2000f8ec0ff */
[----:B-1----:R-:W-:-:S13]  /*00b0*/  ISETP.NE.AND P1, PT, R0, RZ, PT ;  /* 0x000000ff0000720c */ /* 0x002fda0003f25270 */
[----:B------:R-:W-:Y:S05]  /*00c0*/  @P1 BRA `(.L_x_1) ;  /* 0x00000000007c1947 */ /* 0x000fea0003800000 */
[----:B------:R-:W-:-:S13]  /*00d0*/  ELECT P1, URZ, PT ;  /* 0x0000000000ff782f */ /* 0x000fda0003820000 */
[----:B------:R-:W-:Y:S05]  /*00e0*/  @!P1 BRA `(.L_x_2) ;  /* 0x0000000000849947 */ /* 0x000fea0003800000 */
[----:B------:R-:W-:Y:S01]  /*00f0*/  UMOV UR5, 0x4 ;  /* 0x0000000400057882 */ /* 0x000fe20000000000 */
[----:B------:R-:W-:Y:S01]  /*0100*/  HFMA2 R6, -RZ, RZ, 0, 5.9604644775390625e-08 ;  /* 0x00000001ff067431 */ /* 0x000fe200000001ff */
[----:B------:R-:W-:-:S03]  /*0110*/  MOV R5, 0xf ;  /* 0x0000000f00057802 */ /* 0x000fc60000000f00 */
[----:B------:R-:W-:Y:S04]  /*0120*/  DEPBAR.LE SB1, 0x36 ;  /* 0x00009d800000791a */ /* 0x000fe80000000000 */
[----:B------:R-:W1:Y:S02]  /*0130*/  UTCATOMSWS.FIND_AND_SET.ALIGN UP0, UR5, UR5 ;  /* 0x00000005000575e3 */ /* 0x000e640008000800 */
[----:B-1----:R-:W-:-:S04]  /*0140*/  PLOP3.LUT P1, PT, PT, PT, UP0, 0x80, 0x8 ;  /* 0x000000000008781c */ /* 0x002fc80003f2f008 */
[----:B------:R-:W-:-:S04]  /*0150*/  SEL R0, RZ, 0xffffffff, !P1 ;  /* 0xffffffffff007807 */ /* 0x000fc80004800000 */
[----:B------:R-:W-:Y:S02]  /*0160*/  ISETP.NE.AND P1, PT, R0, RZ, PT ;  /* 0x000000ff0000720c */ /* 0x000fe40003f25270 */
[----:B------:R-:W-:-:S11]  /*0170*/  MOV R0, UR5 ;  /* 0x0000000500007c02 */ /* 0x000fd60008000f00 */
[----:B------:R-:W-:Y:S05]  /*0180*/  @P1 BRA `(.L_x_3) ;  /* 0x0000000000241947 */ /* 0x000fea0003800000 */
.L_x_4:
[----:B------:R-:W-:Y:S05]  /*0190*/  NANOSLEEP 0x64 ;  /* 0x000000640000795d */ /* 0x000fea0003800000 */
[----:B------:R-:W-:-:S05]  /*01a0*/  UMOV UR5, 0x4 ;  /* 0x0000000400057882 */ /* 0x000fca0000000000 */
[----:B------:R-:W-:Y:S04]  /*01b0*/  DEPBAR.LE SB1, 0x36 ;  /* 0x00009d800000791a */ /* 0x000fe80000000000 */
[----:B------:R-:W1:Y:S02]  /*01c0*/  UTCATOMSWS.FIND_AND_SET.ALIGN UP0, UR5, UR5 ;  /* 0x00000005000575e3 */ /* 0x000e640008000800 */
[----:B-1----:R-:W-:-:S04]  /*01d0*/  PLOP3.LUT P1, PT, PT, PT, UP0, 0x80, 0x8 ;  /* 0x000000000008781c */ /* 0x002fc80003f2f008 */
[----:B------:R-:W-:-:S04]  /*01e0*/  SEL R0, RZ, 0xffffffff, !P1 ;  /* 0xffffffffff007807 */ /* 0x000fc80004800000 */
[----:B------:R-:W-:Y:S02]  /*01f0*/  ISETP.NE.AND P1, PT, R0, RZ, PT ;  /* 0x000000ff0000720c */ /* 0x000fe40003f25270 */
[----:B------:R-:W-:-:S11]  /*0200*/  MOV R0, UR5 ;  /* 0x0000000500007c02 */ /* 0x000fd60008000f00 */
[----:B------:R-:W-:Y:S05]  /*0210*/  @!P1 BRA `(.L_x_4) ;  /* 0xfffffffc00dc9947 */ /* 0x000fea000383ffff */
.L_x_3:
[----:B------:R-:W-:Y:S01]  /*0220*/  IADD3 R3, PT, PT, R0, 0x10, RZ ;  /* 0x0000001000037810 */ /* 0x000fe20007ffe0ff */
[----:B------:R-:W-:Y:S01]  /*0230*/  UMOV UR5, 0x50 ;  /* 0x0000005000057882 */ /* 0x000fe20000000000 */
[----:B------:R-:W-:Y:S01]  /*0240*/  SHF.L.U32 R2, R5, R0, RZ ;  /* 0x0000000005027219 */ /* 0x000fe200000006ff */
[----:B------:R-:W-:Y:S01]  /*0250*/  ULEA UR5, UR6, UR5, 0x18 ;  /* 0x0000000506057291 */ /* 0x000fe2000f8ec0ff */
[----:B------:R-:W-:Y:S02]  /*0260*/  SHF.L.U32 R3, R6, R3, RZ ;  /* 0x0000000306037219 */ /* 0x000fe400000006ff */
[----:B------:R-:W-:Y:S02]  /*0270*/  SHF.L.U32 R0, R0, 0x5, RZ ;  /* 0x0000000500007819 */ /* 0x000fe400000006ff */
[----:B------:R-:W-:-:S05]  /*0280*/  LOP3.LUT R2, R3, R2, RZ, 0xfc, !PT ;  /* 0x0000000203027212 */ /* 0x000fca00078efcff */
[----:B------:R1:W-:Y:S04]  /*0290*/  ATOMS.OR RZ, [UR5], R2 ;  /* 0x00000002ffff798c */ /* 0x0003e8000b000005 */
[----:B------:R1:W-:Y:S01]  /*02a0*/  STS [UR4], R0 ;  /* 0x00000000ff007988 */ /* 0x0003e20008000804 */
[----:B------:R-:W-:Y:S05]  /*02b0*/  BRA `(.L_x_2) ;  /* 0x0000000000107947 */ /* 0x000fea0003800000 */
.L_x_1:
[----:B------:R-:W-:Y:S02]  /*02c0*/  MOV R0, 0xffffffff ;  /* 0xffffffff00007802 */ /* 0x000fe40000000f00 */
[----:B------:R-:W-:-:S03]  /*02d0*/  MOV R2, 0x300 ;  /* 0x0000030000027802 */ /* 0x000fc60000000f00 */
[----:B------:R1:W-:Y:S04]  /*02e0*/  STS [UR4], R0 ;  /* 0x00000000ff007988 */ /* 0x0003e80008000804 */
[----:B01----:R-:W-:Y:S05]  /*02f0*/  CALL.REL.NOINC `($__internal_1_$__cuda_sm10x_tcgen05_guardrail_trap_phase_invalid_during_alloc) ;  /* 0x0000008800507944 */ /* 0x003fea0003c00000 */
.L_x_2:
[----:B------:R-:W-:Y:S05]  /*0300*/  WARPSYNC.ALL ;  /* 0x0000000000007948 */ /* 0x000fea0003800000 */
[----:B------:R-:W-:Y:S01]  /*0310*/  NOP ;  /* 0x0000000000007918 */ /* 0x000fe20000000000 */
.L_x_0:
[----:B------:R-:W2:Y:S01]  /*0320*/  S2R R3, SR_CTAID.X ;  /* 0x0000000000037919 */ /* 0x000ea20000002500 */
[----:B------:R-:W3:Y:S01]  /*0330*/  S2UR UR8, SR_CgaCtaId ;  /* 0x00000000000879c3 */ /* 0x000ee20000008800 */
[----:B------:R-:W4:Y:S01]  /*0340*/  LDCU.64 UR4, c[0x0][0x3b0] ;  /* 0x00007600ff0477ac */ /* 0x000f220008000a00 */
[----:B-1----:R-:W-:Y:S01]  /*0350*/  LOP3.LUT R0, R4, 0x7f, RZ, 0xc0, !PT ;  /* 0x0000007f04007812 */ /* 0x002fe200078ec0ff */
[----:B------:R-:W1:Y:S05]  /*0360*/  LDCU.64 UR6, c[0x0][0x3b0] ;  /* 0x00007600ff0677ac */ /* 0x000e6a0008000a00 */
[----:B------:R-:W4:Y:S01]  /*0370*/  S2UR UR9, SR_CTAID.Y ;  /* 0x00000000000979c3 */ /* 0x000f220000002600 */
[----:B------:R-:W-:Y:S01]  /*0380*/  UMOV UR12, 0x400 ;  /* 0x00000400000c7882 */ /* 0x000fe20000000000 */
[----:B------:R-:W0:Y:S06]  /*0390*/  LDCU.64 UR34, c[0x0][0x358] ;  /* 0x00006b00ff2277ac */ /* 0x000e2c0008000a00 */
[----:B------:R-:W0:Y:S08]  /*03a0*/  LDC.64 R10, c[0x0][0x380] ;  /* 0x0000e000ff0a7b82 */ /* 0x000e300000000a00 */
[----:B------:R-:W0:Y:S01]  /*03b0*/  LDC.64 R8, c[0x0][0x380] ;  /* 0x0000e000ff087b82 */ /* 0x000e220000000a00 */
[----:B---3--:R-:W-:-:S07]  /*03c0*/  ULEA UR12, UR8, UR12, 0x18 ;  /* 0x0000000c080c7291 */ /* 0x008fce000f8ec0ff */
[----:B------:R-:W-:Y:S01]  /*03d0*/  BAR.SYNC.DEFER_BLOCKING 0x0 ;  /* 0x0000000000007b1d */ /* 0x000fe20000010000 */
[----:B--2---:R-:W-:-:S07]  /*03e0*/  LEA R0, R3, R0, 0x7 ;  /* 0x0000000003007211 */ /* 0x004fce00078e38ff */
[----:B------:R-:W2:Y:S01]  /*03f0*/  LDC R2, c[0x0][0x3b8] ;  /* 0x0000ee00ff027b82 */ /* 0x000ea20000000800 */
[----:B----4-:R-:W-:Y:S02]  /*0400*/  UIMAD UR4, UR9, UR4, URZ ;  /* 0x00000004090472a4 */ /* 0x010fe4000f8e02ff */
[----:B-1----:R-:W-:Y:S01]  /*0410*/  UIMAD UR6, UR9, UR6, URZ ;  /* 0x00000006090672a4 */ /* 0x002fe2000f8e02ff */
[----:B------:R-:W-:Y:S01]  /*0420*/  IMAD R3, R0, UR5, RZ ;  /* 0x0000000500037c24 */ /* 0x000fe2000f8e02ff */
[----:B------:R-:W-:Y:S02]  /*0430*/  USHF.L.U32 UR10, UR4, 0x1, URZ ;  /* 0x00000001040a7899 */ /* 0x000fe400080006ff */
[----:B------:R-:W-:Y:S01]  /*0440*/  UIMAD.WIDE UR4, UR4, 0x2, URZ ;  /* 0x00000002040478a5 */ /* 0x000fe2000f8e02ff */
[C---:B------:R-:W-:Y:S01]  /*0450*/  IMAD.HI R12, R3.reuse, 0x2, RZ ;  /* 0x00000002030c7827 */ /* 0x040fe200078e02ff */
[----:B------:R-:W-:-:S03]  /*0460*/  SHF.L.U32 R7, R3, 0x1, RZ ;  /* 0x0000000103077819 */ /* 0x000fc600000006ff */
[----:B------:R-:W-:Y:S01]  /*0470*/  IMAD R3, R0, UR7, RZ ;  /* 0x0000000700037c24 */ /* 0x000fe2000f8e02ff */
[----:B------:R-:W-:Y:S01]  /*0480*/  USHF.L.U32 UR7, UR6, 0x1, URZ ;  /* 0x0000000106077899 */ /* 0x000fe200080006ff */
[----:B0-----:R-:W-:-:S03]  /*0490*/  IADD3 R6, P2, P1, R7, UR10, R10 ;  /* 0x0000000a07067c10 */ /* 0x001fc6000f95e00a */
[----:B------:R-:W-:Y:S01]  /*04a0*/  SHF.L.U32 R89, R3, 0x1, RZ ;  /* 0x0000000103597819 */ /* 0x000fe200000006ff */
[----:B------:R-:W0:Y:S01]  /*04b0*/  LDS R142, [UR12] ;  /* 0x0000000cff8e7984 */ /* 0x000e220008000800 */
[----:B------:R-:W-:Y:S01]  /*04c0*/  IADD3.X R7, PT, PT, R12, UR5, R11, P2, P1 ;  /* 0x000000050c077c10 */ /* 0x000fe200097e240b */
[----:B------:R-:W-:Y:S01]  /*04d0*/  BAR.SYNC.DEFER_BLOCKING 0x0 ;  /* 0x0000000000007b1d */ /* 0x000fe20000010000 */
[----:B------:R-:W-:Y:S01]  /*04e0*/  UIMAD.WIDE UR4, UR6, 0x2, URZ ;  /* 0x00000002060478a5 */ /* 0x000fe2000f8e02ff */
[----:B------:R-:W-:Y:S01]  /*04f0*/  IADD3 R89, P1, P2, R89, UR7, R8 ;  /* 0x0000000759597c10 */ /* 0x000fe2000fa3e008 */
[----:B------:R-:W-:-:S04]  /*0500*/  IMAD.HI R8, R3, 0x2, RZ ;  /* 0x0000000203087827 */ /* 0x000fc800078e02ff */
[----:B--2---:R-:W-:Y:S01]  /*0510*/  IMAD R12, R2, 0x52, RZ ;  /* 0x00000052020c7824 */ /* 0x004fe200078e02ff */
[----:B------:R-:W-:Y:S01]  /*0520*/  IADD3.X R3, PT, PT, R8, UR5, R9, P1, P2 ;  /* 0x0000000508037c10 */ /* 0x000fe20008fe4409 */
[C---:B------:R-:W-:Y:S02]  /*0530*/  IMAD R16, R2.reuse, 0x62, RZ ;  /* 0x0000006202107824 */ /* 0x040fe400078e02ff */
[----:B------:R-:W-:Y:S01]  /*0540*/  IMAD R8, R2, 0x6, RZ ;  /* 0x0000000602087824 */ /* 0x000fe200078e02ff */
[-C--:B------:R-:W-:Y:S01]  /*0550*/  IADD3 RZ, P4, PT, R12, R89.reuse, RZ ;  /* 0x000000590cff7210 */ /* 0x080fe20007f9e0ff */
[----:B------:R-:W-:Y:S01]  /*0560*/  IMAD R12, R2, 0xc, RZ ;  /* 0x0000000c020c7824 */ /* 0x000fe200078e02ff */
[-C--:B------:R-:W-:Y:S01]  /*0570*/  IADD3 RZ, P1, PT, R16, R89.reuse, RZ ;  /* 0x0000005910ff7210 */ /* 0x080fe20007f3e0ff */
[----:B------:R-:W-:Y:S01]  /*0580*/  IMAD R14, R2, 0x60, RZ ;  /* 0x00000060020e7824 */ /* 0x000fe200078e02ff */
[-C--:B------:R-:W-:Y:S01]  /*0590*/  IADD3 R138, P2, PT, R8, R89.reuse, RZ ;  /* 0x00000059088a7210 */ /* 0x080fe20007f5e0ff */
[----:B------:R-:W-:Y:S01]  /*05a0*/  IMAD R10, R2, 0x50, RZ ;  /* 0x00000050020a7824 */ /* 0x000fe200078e02ff */
[----:B------:R-:W-:Y:S01]  /*05b0*/  IADD3 R130, P5, PT, R12, R89, RZ ;  /* 0x000000590c827210 */ /* 0x000fe20007fbe0ff */
[----:B------:R-:W-:-:S02]  /*05c0*/  IMAD R16, R2, 0x18, RZ ;  /* 0x0000001802107824 */ /* 0x000fc400078e02ff */
[----:B------:R-:W-:Y:S01]  /*05d0*/  IMAD R18, R2, 0x30, RZ ;  /* 0x0000003002127824 */ /* 0x000fe200078e02ff */
[----:B------:R1:W5:Y:S01]  /*05e0*/  LDG.E.U16 R11, desc[UR34][R6.64] ;  /* 0x00000022060b7981 */ /* 0x000362000c1e1500 */
[-C--:B------:R-:W-:Y:S01]  /*05f0*/  IADD3 RZ, P6, PT, R14, R89.reuse, RZ ;  /* 0x000000590eff7210 */ /* 0x080fe20007fde0ff */
[----:B------:R-:W-:Y:S01]  /*0600*/  IMAD R14, R2, 0x54, RZ ;  /* 0x00000054020e7824 */ /* 0x000fe200078e02ff */
[----:B------:R-:W-:Y:S01]  /*0610*/  IADD3 RZ, P3, PT, R10, R89, RZ ;  /* 0x000000590aff7210 */ /* 0x000fe20007f7e0ff */
[----:B------:R-:W-:Y:S01]  /*0620*/  IMAD R10, R2, 0xa, RZ ;  /* 0x0000000a020a7824 */ /* 0x000fe200078e02ff */
[----:B------:R-:W-:Y:S01]  /*0630*/  LEA.HI.X.SX32 R131, R8, R3, 0x1, P5 ;  /* 0x0000000308837211 */ /* 0x000fe200028f0eff */
[----:B------:R-:W-:Y:S01]  /*0640*/  IMAD R116, R2, 0x70, RZ ;  /* 0x0000007002747824 */ /* 0x000fe200078e02ff */
[----:B------:R-:W-:Y:S01]  /*0650*/  IADD3 R136, P5, PT, R18, R89, RZ ;  /* 0x0000005912887210 */ /* 0x000fe20007fbe0ff */
[C---:B------:R-:W-:Y:S01]  /*0660*/  IMAD R36, R2.reuse, 0x38, RZ ;  /* 0x0000003802247824 */ /* 0x040fe200078e02ff */
[C---:B------:R-:W-:Y:S01]  /*0670*/  SHF.L.U32 R8, R2.reuse, 0x3, RZ ;  /* 0x0000000302087819 */ /* 0x040fe200000006ff */
[C---:B------:R-:W-:Y:S01]  /*0680*/  IMAD R22, R2.reuse, 0x66, RZ ;  /* 0x0000006602167824 */ /* 0x040fe200078e02ff */
[CC--:B-1----:R-:W-:Y:S01]  /*0690*/  LEA R6, R2.reuse, R2.reuse, 0x1 ;  /* 0x0000000202067211 */ /* 0x0c2fe200078e08ff */
[----:B------:R-:W-:Y:S01]  /*06a0*/  IMAD R20, R2, 0x64, RZ ;  /* 0x0000006402147824 */ /* 0x000fe200078e02ff */
[-C--:B------:R-:W-:Y:S01]  /*06b0*/  LEA.HI.X.SX32 R137, R16, R3.reuse, 0x1, P5 ;  /* 0x0000000310897211 */ /* 0x080fe200028f0eff */
[----:B------:R-:W-:Y:S01]  /*06c0*/  IMAD R114, R2, 0x42, RZ ;  /* 0x0000004202727824 */ /* 0x000fe200078e02ff */
[----:B------:R-:W-:Y:S01]  /*06d0*/  LEA.HI.X.SX32 R139, R6, R3, 0x1, P2 ;  /* 0x00000003068b7211 */ /* 0x000fe200010f0eff */
[----:B------:R-:W-:Y:S01]  /*06e0*/  IMAD R24, R2, 0x22, RZ ;  /* 0x0000002202187824 */ /* 0x000fe200078e02ff */
[----:B------:R-:W-:Y:S01]  /*06f0*/  IADD3 R132, P2, PT, R16, R89, RZ ;  /* 0x0000005910847210 */ /* 0x000fe20007f5e0ff */
[C---:B------:R-:W-:Y:S01]  /*0700*/  IMAD R16, R2.reuse, 0x28, RZ ;  /* 0x0000002802107824 */ /* 0x040fe200078e02ff */
[CC--:B------:R-:W-:Y:S01]  /*0710*/  LEA R6, R2.reuse, R2.reuse, 0x2 ;  /* 0x0000000202067211 */ /* 0x0c0fe200078e10ff */
[----:B------:R-:W-:Y:S01]  /*0720*/  IMAD R100, R2, 0x44, RZ ;  /* 0x0000004402647824 */ /* 0x000fe200078e02ff */
[----:B------:R-:W-:Y:S01]  /*0730*/  LEA.HI.X.SX32 R133, R12, R3, 0x1, P2 ;  /* 0x000000030c857211 */ /* 0x000fe200010f0eff */
[----:B------:R-:W-:Y:S01]  /*0740*/  IMAD R50, R2, 0x24, RZ ;  /* 0x0000002402327824 */ /* 0x000fe200078e02ff */
[-C--:B------:R-:W-:Y:S01]  /*0750*/  IADD3 RZ, P2, PT, R14, R89.reuse, RZ ;  /* 0x000000590eff7210 */ /* 0x080fe20007f5e0ff */
[----:B------:R-:W-:Y:S01]  /*0760*/  IMAD R14, R2, 0x14, RZ ;  /* 0x00000014020e7824 */ /* 0x000fe200078e02ff */
[----:B------:R-:W-:Y:S01]  /*0770*/  IADD3 R126, P5, PT, R10, R89, RZ ;  /* 0x000000590a7e7210 */ /* 0x000fe20007fbe0ff */
[----:B------:R-:W-:Y:S01]  /*0780*/  IMAD R46, R2, 0x2a, RZ ;  /* 0x0000002a022e7824 */ /* 0x000fe200078e02ff */
[-C--:B------:R-:W-:Y:S01]  /*0790*/  LEA.HI.X.SX32 R13, R16, R3.reuse, 0x1, P3 ;  /* 0x00000003100d7211 */ /* 0x080fe200018f0eff */
[----:B------:R-:W-:Y:S01]  /*07a0*/  IMAD R64, R2, 0x34, RZ ;  /* 0x0000003402407824 */ /* 0x000fe200078e02ff */
[----:B------:R-:W-:Y:S01]  /*07b0*/  LEA.HI.X.SX32 R127, R6, R3, 0x1, P5 ;  /* 0x00000003067f7211 */ /* 0x000fe200028f0eff */
[----:B------:R-:W-:Y:S01]  /*07c0*/  IMAD R92, R2, 0x74, RZ ;  /* 0x00000074025c7824 */ /* 0x000fe200078e02ff */
[----:B------:R-:W-:Y:S01]  /*07d0*/  IADD3 R128, P5, PT, R14, R89, RZ ;  /* 0x000000590e807210 */ /* 0x000fe20007fbe0ff */
[C---:B------:R-:W-:Y:S01]  /*07e0*/  IMAD R48, R2.reuse, 0x3a, RZ ;  /* 0x0000003a02307824 */ /* 0x040fe200078e02ff */
[C---:B------:R-:W-:Y:S01]  /*07f0*/  SHF.L.U32 R12, R2.reuse, 0x4, RZ ;  /* 0x00000004020c7819 */ /* 0x040fe200000006ff */
[----:B------:R-:W-:Y:S01]  /*0800*/  IMAD R90, R2, 0x46, RZ ;  /* 0x00000046025a7824 */ /* 0x000fe200078e02ff */
[----:B------:R-:W-:Y:S01]  /*0810*/  LEA.HI.X.SX32 R129, R10, R3, 0x1, P5 ;  /* 0x000000030a817211 */ /* 0x000fe200028f0eff */
[----:B------:R-:W-:Y:S01]  /*0820*/  IMAD R10, R2, 0x56, RZ ;  /* 0x00000056020a7824 */ /* 0x000fe200078e02ff */
[-C--:B------:R-:W-:Y:S01]  /*0830*/  IADD3 R124, P5, PT, R16, R89.reuse, RZ ;  /* 0x00000059107c7210 */ /* 0x080fe20007fbe0ff */
[C---:B------:R-:W-:Y:S01]  /*0840*/  IMAD R104, R2.reuse, 0x72, RZ ;  /* 0x0000007202687824 */ /* 0x040fe200078e02ff */
[C---:B------:R-:W-:Y:S01]  /*0850*/  LEA R120, P3, R2.reuse, R89, 0x5 ;  /* 0x0000005902787211 */ /* 0x040fe200078628ff */
[----:B------:R-:W-:Y:S01]  /*0860*/  IMAD R28, R2, 0x23, RZ ;  /* 0x00000023021c7824 */ /* 0x000fe200078e02ff */
[----:B------:R-:W-:Y:S01]  /*0870*/  LEA.HI.X.SX32 R125, R14, R3, 0x1, P5 ;  /* 0x000000030e7d7211 */ /* 0x000fe200028f0eff */
[C---:B------:R-:W-:Y:S01]  /*0880*/  IMAD R14, R2.reuse, 0x19, RZ ;  /* 0x00000019020e7824 */ /* 0x040fe200078e02ff */
[C---:B------:R-:W-:Y:S01]  /*0890*/  LEA R122, P5, R2.reuse, R89, 0x4 ;  /* 0x00000059027a7211 */ /* 0x040fe200078a20ff */
[----:B------:R-:W-:Y:S01]  /*08a0*/  IMAD R26, R2, 0x39, RZ ;  /* 0x00000039021a7824 */ /* 0x000fe200078e02ff */
[-C--:B------:R-:W-:Y:S01]  /*08b0*/  LEA.HI.X.SX32 R15, R18, R3.reuse, 0x1, P6 ;  /* 0x00000003120f7211 */ /* 0x080fe200030f0eff */
[----:B------:R-:W-:Y:S01]  /*08c0*/  IMAD R18, R2, 0x29, RZ ;  /* 0x0000002902127824 */ /* 0x000fe200078e02ff */
[----:B------:R-:W-:Y:S01]  /*08d0*/  LEA.HI.X.SX32 R123, R8, R3, 0x1, P5 ;  /* 0x00000003087b7211 */ /* 0x000fe200028f0eff */
[----:B------:R-:W-:Y:S01]  /*08e0*/  IMAD R32, R2, 0x2b, RZ ;  /* 0x0000002b02207824 */ /* 0x000fe200078e02ff */
[----:B------:R-:W-:Y:S01]  /*08f0*/  IADD3 R116, P5, PT, R116, R89, RZ ;  /* 0x0000005974747210 */ /* 0x000fe20007fbe0ff */
[----:B------:R-:W-:Y:S01]  /*0900*/  IMAD R34, R2, 0x33, RZ ;  /* 0x0000003302227824 */ /* 0x000fe200078e02ff */
[-C--:B------:R-:W-:Y:S01]  /*0910*/  LEA.HI.X.SX32 R121, R12, R3.reuse, 0x1, P3 ;  /* 0x000000030c797211 */ /* 0x080fe200018f0eff */
[----:B------:R-:W-:Y:S01]  /*0920*/  IMAD R12, R2, 0x12, RZ ;  /* 0x00000012020c7824 */ /* 0x000fe200078e02ff */
[----:B------:R-:W-:Y:S01]  /*0930*/  LEA.HI.X.SX32 R117, R36, R3, 0x1, P5 ;  /* 0x0000000324757211 */ /* 0x000fe200028f0eff */
[----:B------:R-:W-:Y:S01]  /*0940*/  IMAD R38, R2, 0x76, RZ ;  /* 0x0000007602267824 */ /* 0x000fe200078e02ff */
[-C--:B------:R-:W-:Y:S01]  /*0950*/  IADD3 RZ, P5, PT, R22, R89.reuse, RZ ;  /* 0x0000005916ff7210 */ /* 0x080fe20007fbe0ff */
[C---:B------:R-:W-:Y:S01]  /*0960*/  IMAD R22, R2.reuse, 0x32, RZ ;  /* 0x0000003202167824 */ /* 0x040fe200078e02ff */
[C---:B------:R-:W-:Y:S01]  /*0970*/  SHF.L.U32 R6, R2.reuse, 0x5, RZ ;  /* 0x0000000502067819 */ /* 0x040fe200000006ff */
[C---:B------:R-:W-:Y:S01]  /*0980*/  IMAD R40, R2.reuse, 0x3b, RZ ;  /* 0x0000003b02287824 */ /* 0x040fe200078e02ff */
[CC--:B------:R-:W-:Y:S01]  /*0990*/  LEA R118, P6, R2.reuse, R89.reuse, 0x6 ;  /* 0x0000005902767211 */ /* 0x0c0fe200078c30ff */
[----:B------:R-:W-:Y:S01]  /*09a0*/  IMAD R30, R2, 0x1c, RZ ;  /* 0x0000001c021e7824 */ /* 0x000fe200078e02ff */
[----:B------:R-:W-:Y:S01]  /*09b0*/  IADD3 RZ, P3, PT, R20, R89, RZ ;  /* 0x0000005914ff7210 */ /* 0x000fe20007f7e0ff */
[----:B------:R-:W-:Y:S01]  /*09c0*/  IMAD R20, R2, 0x31, RZ ;  /* 0x0000003102147824 */ /* 0x000fe200078e02ff */
[----:B------:R-:W-:Y:S01]  /*09d0*/  LEA.HI.X.SX32 R17, R18, R3, 0x1, P4 ;  /* 0x0000000312117211 */ /* 0x000fe200020f0eff */
[C---:B------:R-:W-:Y:S01]  /*09e0*/  IMAD R18, R2.reuse, 0x4e, RZ ;  /* 0x0000004e02127824 */ /* 0x040fe200078e02ff */
[CC--:B------:R-:W-:Y:S01]  /*09f0*/  LEA R16, R2.reuse, R2.reuse, 0x5 ;  /* 0x0000000202107211 */ /* 0x0c0fe200078e28ff */
[----:B------:R-:W-:Y:S01]  /*0a00*/  IMAD R44, R2, 0x48, RZ ;  /* 0x00000048022c7824 */ /* 0x000fe200078e02ff */
[----:B------:R-:W-:Y:S01]  /*0a10*/  IADD3 R114, P4, PT, R114, R89, RZ ;  /* 0x0000005972727210 */ /* 0x000fe20007f9e0ff */
[----:B------:R-:W-:Y:S01]  /*0a20*/  IMAD R56, R2, 0x2c, RZ ;  /* 0x0000002c02387824 */ /* 0x000fe200078e02ff */
[-C--:B------:R-:W-:Y:S01]  /*0a30*/  LEA.HI.X.SX32 R119, R6, R3.reuse, 0x1, P6 ;  /* 0x0000000306777211 */ /* 0x080fe200030f0eff */
[----:B------:R-:W-:Y:S01]  /*0a40*/  IMAD R60, R2, 0x68, RZ ;  /* 0x00000068023c7824 */ /* 0x000fe200078e02ff */
[----:B------:R-:W-:Y:S01]  /*0a50*/  LEA.HI.X.SX32 R23, R22, R3, 0x1, P3 ;  /* 0x0000000316177211 */ /* 0x000fe200018f0eff */
[----:B------:R-:W1:Y:S01]  /*0a60*/  LDCU.64 UR4, c[0x0][0x3b0] ;  /* 0x00007600ff0477ac */ /* 0x000e620008000a00 */
        /* <DEDUP_REMOVED lines=12> */
[----:B------:R-:W-:Y:S01]  /*0b30*/  LEA.HI.X.SX32 R103, R6, R3, 0x1, P3 ;  /* 0x0000000306677211 */ /* 0x000fe200018f0eff */
[----:B------:R-:W-:Y:S01]  /*0b40*/  IMAD R72, R2, 0x6a, RZ ;  /* 0x0000006a02487824 */ /* 0x000fe200078e02ff */
[----:B------:R-:W-:Y:S01]  /*0b50*/  IADD3 R100, P3, PT, R100, R89, RZ ;  /* 0x0000005964647210 */ /* 0x000fe20007f7e0ff */
[----:B------:R-:W-:Y:S01]  /*0b60*/  IMAD R86, R2, 0x7c, RZ ;  /* 0x0000007c02567824 */ /* 0x000fe200078e02ff */
[-C--:B------:R-:W-:Y:S01]  /*0b70*/  LEA.HI.X.SX32 R111, R10, R3.reuse, 0x1, P4 ;  /* 0x000000030a6f7211 */ /* 0x080fe200020f0eff */
[----:B------:R-:W-:Y:S01]  /*0b80*/  IMAD R10, R2, 0x5a, RZ ;  /* 0x0000005a020a7824 */ /* 0x000fe200078e02ff */
[-C--:B------:R-:W-:Y:S01]  /*0b90*/  LEA.HI.X.SX32 R19, R20, R3.reuse, 0x1, P1 ;  /* 0x0000000314137211 */ /* 0x080fe200008f0eff */
[----:B------:R-:W-:Y:S01]  /*0ba0*/  IMAD R20, R2, 0x1a, RZ ;  /* 0x0000001a02147824 */ /* 0x000fe200078e02ff */
[----:B------:R-:W-:Y:S01]  /*0bb0*/  LEA.HI.X.SX32 R101, R24, R3, 0x1, P3 ;  /* 0x0000000318657211 */ /* 0x000fe200018f0eff */
[----:B------:R-:W-:Y:S01]  /*0bc0*/  IMAD R80, R2, 0x2f, RZ ;  /* 0x0000002f02507824 */ /* 0x000fe200078e02ff */
[----:B------:R-:W-:Y:S01]  /*0bd0*/  IADD3 R98, P3, PT, R50, R89, RZ ;  /* 0x0000005932627210 */ /* 0x000fe20007f7e0ff */
[----:B------:R-:W-:Y:S01]  /*0be0*/  IMAD R70, R2, 0x4c, RZ ;  /* 0x0000004c02467824 */ /* 0x000fe200078e02ff */
[----:B------:R-:W-:Y:S01]  /*0bf0*/  LEA.HI.X.SX32 R21, R46, R3, 0x1, P2 ;  /* 0x000000032e157211 */ /* 0x000fe200010f0eff */
[----:B------:R-:W-:Y:S01]  /*0c00*/  IMAD R84, R2, 0x7a, RZ ;  /* 0x0000007a02547824 */ /* 0x000fe200078e02ff */
[----:B------:R-:W-:Y:S01]  /*0c10*/  IADD3 RZ, P2, PT, R10, R89, RZ ;  /* 0x000000590aff7210 */ /* 0x000fe20007f5e0ff */
[----:B------:R-:W-:Y:S01]  /*0c20*/  IMAD R10, R2, 0xd, RZ ;  /* 0x0000000d020a7824 */ /* 0x000fe200078e02ff */
[----:B------:R-:W-:Y:S01]  /*0c30*/  LEA.HI.X.SX32 R99, R12, R3, 0x1, P3 ;  /* 0x000000030c637211 */ /* 0x000fe200018f0eff */
[----:B------:R-:W-:Y:S01]  /*0c40*/  IMAD R88, R2, 0x7e, RZ ;  /* 0x0000007e02587824 */ /* 0x000fe200078e02ff */
[----:B------:R-:W-:Y:S01]  /*0c50*/  IADD3 R96, P3, PT, R20, R89, RZ ;  /* 0x0000005914607210 */ /* 0x000fe20007f7e0ff */
[C---:B------:R-:W-:Y:S01]  /*0c60*/  IMAD R78, R2.reuse, 0x6c, RZ ;  /* 0x0000006c024e7824 */ /* 0x040fe200078e02ff */
[C---:B------:R-:W-:Y:S01]  /*0c70*/  LEA R8, R2.reuse, R2, 0x3 ;  /* 0x0000000202087211 */ /* 0x040fe200078e18ff */
[----:B------:R-:W-:Y:S01]  /*0c80*/  IMAD R82, R2, 0x6e, RZ ;  /* 0x0000006e02527824 */ /* 0x000fe200078e02ff */
[----:B------:R-:W-:Y:S01]  /*0c90*/  LEA.HI.X.SX32 R97, R10, R3, 0x1, P3 ;  /* 0x000000030a617211 */ /* 0x000fe200018f0eff */
[----:B------:R-:W5:Y:S01]  /*0ca0*/  LDG.E.U16 R5, desc[UR34][R126.64] ;  /* 0x000000227e057981 */ /* 0x000f62000c1e1500 */
[----:B------:R-:W-:-:S02]  /*0cb0*/  IADD3 R94, P3, PT, R64, R89, RZ ;  /* 0x00000059405e7210 */ /* 0x000fc40007f7e0ff */
[----:B------:R-:W-:Y:S01]  /*0cc0*/  IADD3 R112, P1, PT, R12, R89, RZ ;  /* 0x000000590c707210 */ /* 0x000fe20007f3e0ff */
[----:B------:R-:W5:Y:S01]  /*0cd0*/  LDG.E.U16 R9, desc[UR34][R132.64] ;  /* 0x0000002284097981 */ /* 0x000f62000c1e1500 */
[----:B------:R-:W-:Y:S01]  /*0ce0*/  LEA.HI.X.SX32 R95, R20, R3, 0x1, P3 ;  /* 0x00000003145f7211 */ /* 0x000fe200018f0eff */
[----:B------:R-:W-:Y:S01]  /*0cf0*/  IMAD R20, R2, 0x15, RZ ;  /* 0x0000001502147824 */ /* 0x000fe200078e02ff */
[----:B------:R-:W-:Y:S01]  /*0d00*/  IADD3 R92, P3, PT, R92, R89, RZ ;  /* 0x000000595c5c7210 */ /* 0x000fe20007f7e0ff */
[----:B------:R-:W5:Y:S01]  /*0d10*/  LDG.E.U16 R7, desc[UR34][R124.64] ;  /* 0x000000227c077981 */ /* 0x000f62000c1e1500 */
[----:B------:R-:W-:Y:S01]  /*0d20*/  LEA.HI.X.SX32 R113, R8, R3, 0x1, P1 ;  /* 0x0000000308717211 */ /* 0x000fe200008f0eff */
[----:B------:R-:W-:Y:S01]  /*0d30*/  IMAD R8, R2, 0x58, RZ ;  /* 0x0000005802087824 */ /* 0x000fe200078e02ff */
[----:B------:R-:W-:Y:S01]  /*0d40*/  IADD3 R108, P1, PT, R22, R89, RZ ;  /* 0x00000059166c7210 */ /* 0x000fe20007f3e0ff */
[----:B------:R-:W-:Y:S01]  /*0d50*/  IMAD R22, R2, 0x16, RZ ;  /* 0x0000001602167824 */ /* 0x000fe200078e02ff */
[----:B------:R-:W-:Y:S01]  /*0d60*/  LEA.HI.X.SX32 R93, R48, R3, 0x1, P3 ;  /* 0x00000003305d7211 */ /* 0x000fe200018f0eff */
[----:B------:R-:W5:Y:S01]  /*0d70*/  LDG.E.U16 R134, desc[UR34][R120.64] ;  /* 0x0000002278867981 */ /* 0x000f62000c1e1500 */
[----:B------:R-:W-:-:S02]  /*0d80*/  IADD3 R90, P3, PT, R90, R89, RZ ;  /* 0x000000595a5a7210 */ /* 0x000fc40007f7e0ff */
[----:B------:R-:W-:Y:S01]  /*0d90*/  LEA.HI.X.SX32 R109, R14, R3, 0x1, P1 ;  /* 0x000000030e6d7211 */ /* 0x000fe200008f0eff */
[----:B------:R-:W-:Y:S01]  /*0da0*/  IMAD R14, R2, 0xb, RZ ;  /* 0x0000000b020e7824 */ /* 0x000fe200078e02ff */
[-C--:B------:R-:W-:Y:S01]  /*0db0*/  IADD3 R106, P4, PT, R6, R89.reuse, RZ ;  /* 0x00000059066a7210 */ /* 0x080fe20007f9e0ff */
[----:B------:R-:W-:Y:S01]  /*0dc0*/  IMAD R6, R2, 0x36, RZ ;  /* 0x0000003602067824 */ /* 0x000fe200078e02ff */
[----:B------:R-:W-:Y:S01]  /*0dd0*/  IADD3 R104, P1, PT, R104, R89, RZ ;  /* 0x0000005968687210 */ /* 0x000fe20007f3e0ff */
[----:B------:R-:W5:Y:S01]  /*0de0*/  LDG.E.U16 R140, desc[UR34][R116.64] ;  /* 0x00000022748c7981 */ /* 0x000f62000c1e1500 */
[----:B------:R-:W-:Y:S02]  /*0df0*/  LEA.HI.X.SX32 R91, R28, R3, 0x1, P3 ;  /* 0x000000031c5b7211 */ /* 0x000fe400018f0eff */
[----:B------:R-:W-:Y:S02]  /*0e00*/  IADD3 R24, P3, PT, R22, R89, RZ ;  /* 0x0000005916187210 */ /* 0x000fe40007f7e0ff */
[-C--:B------:R-:W-:Y:S01]  /*0e10*/  LEA.HI.X.SX32 R31, R34, R3.reuse, 0x1, P5 ;  /* 0x00000003221f7211 */ /* 0x080fe200028f0eff */
[----:B-1----:R-:W-:Y:S01]  /*0e20*/  UIMAD UR4, UR9, UR4, URZ ;  /* 0x00000004090472a4 */ /* 0x002fe2000f8e02ff */
[-C--:B------:R-:W-:Y:S01]  /*0e30*/  LEA.HI.X.SX32 R105, R26, R3.reuse, 0x1, P1 ;  /* 0x000000031a697211 */ /* 0x080fe200008f0eff */
[----:B------:R-:W-:Y:S01]  /*0e40*/  IMAD R26, R2, 0x1b, RZ ;  /* 0x0000001b021a7824 */ /* 0x000fe200078e02ff */
[----:B------:R-:W-:Y:S01]  /*0e50*/  LEA.HI.X.SX32 R27, R32, R3, 0x1, P6 ;  /* 0x00000003201b7211 */ /* 0x000fe200030f0eff */
[----:B------:R-:W5:Y:S01]  /*0e60*/  LDG.E.U16 R135, desc[UR34][R118.64] ;  /* 0x0000002276877981 */ /* 0x000f62000c1e1500 */
[-C--:B------:R-:W-:Y:S01]  /*0e70*/  IADD3 RZ, P1, PT, R8, R89.reuse, RZ ;  /* 0x0000005908ff7210 */ /* 0x080fe20007f3e0ff */
[----:B------:R-:W-:Y:S01]  /*0e80*/  IMAD R8, R2, 0x26, RZ ;  /* 0x0000002602087824 */ /* 0x000fe200078e02ff */
[----:B------:R-:W-:Y:S01]  /*0e90*/  IADD3 R32, P5, PT, R6, R89, RZ ;  /* 0x0000005906207210 */ /* 0x000fe20007fbe0ff */
[----:B------:R-:W5:Y:S01]  /*0ea0*/  LDG.E.U16 R145, desc[UR34][R110.64] ;  /* 0x000000226e917981 */ /* 0x000f62000c1e1500 */
[----:B------:R-:W-:Y:S01]  /*0eb0*/  LEA.HI.X.SX32 R25, R14, R3, 0x1, P3 ;  /* 0x000000030e197211 */ /* 0x000fe200018f0eff */
[----:B------:R-:W-:Y:S01]  /*0ec0*/  IMAD R14, R2, 0x1e, RZ ;  /* 0x0000001e020e7824 */ /* 0x000fe200078e02ff */
[----:B------:R-:W-:Y:S01]  /*0ed0*/  IADD3 R34, P3, PT, R38, R89, RZ ;  /* 0x0000005926227210 */ /* 0x000fe20007f7e0ff */
[----:B------:R-:W5:Y:S01]  /*0ee0*/  LDG.E.U16 R141, desc[UR34][R114.64] ;  /* 0x00000022728d7981 */ /* 0x000f62000c1e1500 */
[----:B------:R-:W-:-:S02]  /*0ef0*/  LEA.HI.X.SX32 R107, R2, R3, 0x1, P4 ;  /* 0x00000003026b7211 */ /* 0x000fc400020f0eff */
[----:B------:R-:W-:Y:S01]  /*0f00*/  IADD3 RZ, P4, PT, R18, R89, RZ ;  /* 0x0000005912ff7210 */ /* 0x000fe20007f9e0ff */
[----:B------:R-:W-:Y:S01]  /*0f10*/  IMAD R18, R2, 0x13, RZ ;  /* 0x0000001302127824 */ /* 0x000fe200078e02ff */
[----:B------:R-:W-:Y:S01]  /*0f20*/  LEA.HI.X.SX32 R33, R26, R3, 0x1, P5 ;  /* 0x000000031a217211 */ /* 0x000fe200028f0eff */
[----:B------:R-:W5:Y:S01]  /*0f30*/  LDG.E.U16 R102, desc[UR34][R102.64] ;  /* 0x0000002266667981 */ /* 0x000f62000c1e1500 */
[----:B------:R-:W-:Y:S02]  /*0f40*/  IADD3 R38, P5, PT, R30, R89, RZ ;  /* 0x000000591e267210 */ /* 0x000fe40007fbe0ff */
[----:B------:R-:W-:Y:S01]  /*0f50*/  LEA R12, R2, -R2, 0x3 ;  /* 0x80000002020c7211 */ /* 0x000fe200078e18ff */
[----:B------:R-:W5:Y:S01]  /*0f60*/  LDG.E.U16 R100, desc[UR34][R100.64] ;  /* 0x0000002264647981 */ /* 0x000f62000c1e1500 */
[----:B------:R-:W-:Y:S02]  /*0f70*/  LEA.HI.X.SX32 R35, R40, R3, 0x1, P3 ;  /* 0x0000000328237211 */ /* 0x000fe400018f0eff */
[----:B------:R-:W-:Y:S01]  /*0f80*/  SHF.L.U32 R10, R2, 0x2, RZ ;  /* 0x00000002020a7819 */ /* 0x000fe200000006ff */
[----:B------:R-:W-:Y:S01]  /*0f90*/  USHF.L.U32 UR4, UR4, 0x1, URZ ;  /* 0x0000000104047899 */ /* 0x000fe200080006ff */
[-C--:B------:R-:W-:Y:S01]  /*0fa0*/  IADD3 R28, P6, PT, R8, R89.reuse, RZ ;  /* 0x00000059081c7210 */ /* 0x080fe20007fde0ff */
[----:B------:R-:W-:Y:S01]  /*0fb0*/  IMAD R26, R2, 0x3e, RZ ;  /* 0x0000003e021a7824 */ /* 0x000fe200078e02ff */
[C---:B------:R-:W-:Y:S01]  /*0fc0*/  IADD3 R40, P3, PT, R16.reuse, R89, RZ ;  /* 0x0000005910287210 */ /* 0x040fe20007f7e0ff */
[----:B------:R-:W5:Y:S01]  /*0fd0*/  LDG.E.U16 R34, desc[UR34][R34.64] ;  /* 0x0000002222227981 */ /* 0x000f62000c1e1500 */
[----:B------:R-:W-:-:S02]  /*0fe0*/  LEA.HI.X.SX32 R39, R16, R3, 0x1, P5 ;  /* 0x0000000310277211 */ /* 0x000fc400028f0eff */
[----:B------:R-:W-:Y:S01]  /*0ff0*/  LEA.HI.X.SX32 R29, R18, R3, 0x1, P6 ;  /* 0x00000003121d7211 */ /* 0x000fe200030f0eff */
[----:B------:R-:W-:Y:S01]  /*1000*/  IMAD R18, R2, 0x25, RZ ;  /* 0x0000002502127824 */ /* 0x000fe200078e02ff */
[----:B------:R-:W-:Y:S01]  /*1010*/  IADD3 R44, P5, PT, R44, R89, RZ ;  /* 0x000000592c2c7210 */ /* 0x000fe20007fbe0ff */
[----:B------:R-:W5:Y:S01]  /*1020*/  LDG.E.U16 R32, desc[UR34][R32.64] ;  /* 0x0000002220207981 */ /* 0x000f62000c1e1500 */
[----:B------:R-:W-:Y:S01]  /*1030*/  LEA.HI.X.SX32 R41, R12, R3, 0x1, P3 ;  /* 0x000000030c297211 */ /* 0x000fe200018f0eff */
[----:B------:R-:W-:Y:S01]  /*1040*/  IMAD R12, R2, 0x17, RZ ;  /* 0x00000017020c7824 */ /* 0x000fe200078e02ff */
[-C--:B------:R-:W-:Y:S01]  /*1050*/  IADD3 R36, P6, PT, R36, R89.reuse, RZ ;  /* 0x0000005924247210 */ /* 0x080fe20007fde0ff */
[----:B------:R1:W5:Y:S01]  /*1060*/  LDG.E.U16 R28, desc[UR34][R28.64] ;  /* 0x000000221c1c7981 */ /* 0x000362000c1e1500 */
[----:B------:R-:W-:Y:S02]  /*1070*/  IADD3 R46, P3, PT, R46, R89, RZ ;  /* 0x000000592e2e7210 */ /* 0x000fe40007f7e0ff */
[-C--:B------:R-:W-:Y:S01]  /*1080*/  LEA.HI.X.SX32 R45, R50, R3.reuse, 0x1, P5 ;  /* 0x00000003322d7211 */ /* 0x080fe200028f0eff */
[----:B------:R-:W5:Y:S01]  /*1090*/  LDG.E.U16 R24, desc[UR34][R24.64] ;  /* 0x0000002218187981 */ /* 0x000f62000c1e1500 */
[----:B------:R-:W-:-:S02]  /*10a0*/  LEA.HI.X.SX32 R37, R30, R3, 0x1, P6 ;  /* 0x000000031e257211 */ /* 0x000fc400030f0eff */
[----:B------:R-:W-:Y:S01]  /*10b0*/  IADD3 R50, P5, PT, R56, R89, RZ ;  /* 0x0000005938327210 */ /* 0x000fe20007fbe0ff */
[----:B------:R-:W5:Y:S01]  /*10c0*/  LDG.E.U16 R38, desc[UR34][R38.64] ;  /* 0x0000002226267981 */ /* 0x000f62000c1e1500 */
[----:B------:R-:W-:Y:S01]  /*10d0*/  LEA.HI.X.SX32 R47, R20, R3, 0x1, P3 ;  /* 0x00000003142f7211 */ /* 0x000fe200018f0eff */
[----:B-1----:R-:W1:Y:S01]  /*10e0*/  LDC R29, c[0x0][0x380] ;  /* 0x0000e000ff1d7b82 */ /* 0x002e620000000800 */
[CC--:B------:R-:W-:Y:S01]  /*10f0*/  LEA R42, P6, R2.reuse, R89.reuse, 0x3 ;  /* 0x00000059022a7211 */ /* 0x0c0fe200078c18ff */
[----:B------:R-:W-:Y:S01]  /*1100*/  IMAD R20, R2, 0x35, RZ ;  /* 0x0000003502147824 */ /* 0x000fe200078e02ff */
[----:B------:R-:W-:Y:S01]  /*1110*/  IADD3 RZ, P3, PT, R60, R89, RZ ;  /* 0x000000593cff7210 */ /* 0x000fe20007f7e0ff */
[----:B------:R-:W-:Y:S01]  /*1120*/  IMAD R60, R2, 0x2d, RZ ;  /* 0x0000002d023c7824 */ /* 0x000fe200078e02ff */
[-C--:B------:R-:W-:Y:S01]  /*1130*/  LEA.HI.X.SX32 R51, R22, R3.reuse, 0x1, P5 ;  /* 0x0000000316337211 */ /* 0x080fe200028f0eff */
[----:B------:R-:W-:Y:S01]  /*1140*/  IMAD R22, R2, 0x3c, RZ ;  /* 0x0000003c02167824 */ /* 0x000fe200078e02ff */
[----:B------:R-:W-:Y:S01]  /*1150*/  LEA.HI.X.SX32 R43, R10, R3, 0x1, P6 ;  /* 0x000000030a2b7211 */ /* 0x000fe200030f0eff */
[----:B------:R-:W5:Y:S01]  /*1160*/  LDG.E.U16 R36, desc[UR34][R36.64] ;  /* 0x0000002224247981 */ /* 0x000f62000c1e1500 */
[----:B------:R-:W-:-:S02]  /*1170*/  IADD3 RZ, P5, PT, R58, R89, RZ ;  /* 0x000000593aff7210 */ /* 0x000fc40007fbe0ff */
[-C--:B------:R-:W-:Y:S01]  /*1180*/  LEA.HI.X.SX32 R57, R56, R3.reuse, 0x1, P1 ;  /* 0x0000000338397211 */ /* 0x080fe200008f0eff */
[----:B------:R-:W5:Y:S01]  /*1190*/  LDG.E.U16 R144, desc[UR34][R112.64] ;  /* 0x0000002270907981 */ /* 0x000f62000c1e1500 */
[----:B------:R-:W-:Y:S02]  /*11a0*/  LEA.HI.X.SX32 R65, R64, R3, 0x1, P3 ;  /* 0x0000000340417211 */ /* 0x000fe400018f0eff */
[----:B------:R-:W-:Y:S01]  /*11b0*/  LEA R10, R2, -R2, 0x4 ;  /* 0x80000002020a7211 */ /* 0x000fe200078e20ff */
[----:B------:R-:W2:Y:S01]  /*11c0*/  LDC R64, c[0x0][0x3b8] ;  /* 0x0000ee00ff407b82 */ /* 0x000ea20000000800 */
[-C--:B------:R-:W-:Y:S01]  /*11d0*/  IADD3 R58, P1, PT, R14, R89.reuse, RZ ;  /* 0x000000590e3a7210 */ /* 0x080fe20007f3e0ff */
[----:B------:R-:W5:Y:S01]  /*11e0*/  LDG.E.U16 R108, desc[UR34][R108.64] ;  /* 0x000000226c6c7981 */ /* 0x000f62000c1e1500 */
[----:B------:R-:W-:Y:S02]  /*11f0*/  IADD3 R48, P6, PT, R48, R89, RZ ;  /* 0x0000005930307210 */ /* 0x000fe40007fde0ff */
[----:B------:R-:W-:Y:S01]  /*1200*/  LEA.HI.X.SX32 R59, R10, R3, 0x1, P1 ;  /* 0x000000030a3b7211 */ /* 0x000fe200008f0eff */
[----:B------:R-:W-:Y:S01]  /*1210*/  IMAD R10, R2, 0x3d, RZ ;  /* 0x0000003d020a7824 */ /* 0x000fe200078e02ff */
[----:B------:R-:W-:Y:S01]  /*1220*/  IADD3 R68, P1, PT, R76, R89, RZ ;  /* 0x000000594c447210 */ /* 0x000fe20007f3e0ff */
[----:B------:R-:W5:Y:S01]  /*1230*/  LDG.E.U16 R106, desc[UR34][R106.64] ;  /* 0x000000226a6a7981 */ /* 0x000f62000c1e1500 */
[-C--:B------:R-:W-:Y:S01]  /*1240*/  LEA.HI.X.SX32 R49, R52, R3.reuse, 0x1, P6 ;  /* 0x0000000334317211 */ /* 0x080fe200030f0eff */
[----:B------:R-:W-:Y:S01]  /*1250*/  IMAD R52, R2, 0x27, RZ ;  /* 0x0000002702347824 */ /* 0x000fe200078e02ff */
[----:B------:R-:W-:Y:S01]  /*1260*/  LEA.HI.X.SX32 R69, R12, R3, 0x1, P1 ;  /* 0x000000030c457211 */ /* 0x000fe200008f0eff */
[----:B------:R-:W-:Y:S01]  /*1270*/  IMAD R12, R0, UR5, RZ ;  /* 0x00000005000c7c24 */ /* 0x000fe2000f8e02ff */
[----:B------:R-:W-:Y:S01]  /*1280*/  IADD3 RZ, P6, PT, R54, R89, RZ ;  /* 0x0000005936ff7210 */ /* 0x000fe20007fde0ff */
[----:B------:R-:W-:Y:S01]  /*1290*/  IMAD R54, R2, 0x78, RZ ;  /* 0x0000007802367824 */ /* 0x000fe200078e02ff */
[----:B------:R-:W-:Y:S01]  /*12a0*/  LEA.HI.X.SX32 R53, R52, R3, 0x1, P4 ;  /* 0x0000000334357211 */ /* 0x000fe200020f0eff */
[----:B------:R-:W3:Y:S01]  /*12b0*/  LDCU UR5, c[0x0][0x3c8] ;  /* 0x00007900ff0577ac */ /* 0x000ee20008000800 */
[----:B------:R-:W-:Y:S01]  /*12c0*/  SHF.L.U32 R12, R12, 0x1, RZ ;  /* 0x000000010c0c7819 */ /* 0x000fe200000006ff */
[----:B------:R-:W5:Y:S01]  /*12d0*/  LDG.E.U16 R104, desc[UR34][R104.64] ;  /* 0x0000002268687981 */ /* 0x000f62000c1e1500 */
[----:B------:R-:W-:-:S02]  /*12e0*/  IADD3 R54, P4, PT, R54, R89, RZ ;  /* 0x0000005936367210 */ /* 0x000fc40007f9e0ff */
[----:B------:R-:W-:Y:S01]  /*12f0*/  IADD3 R66, P3, PT, R66, R89, RZ ;  /* 0x0000005942427210 */ /* 0x000fe20007f7e0ff */
[----:B------:R-:W5:Y:S01]  /*1300*/  LDG.E.U16 R98, desc[UR34][R98.64] ;  /* 0x0000002262627981 */ /* 0x000f62000c1e1500 */
[----:B-1----:R-:W-:Y:S02]  /*1310*/  IADD3 R29, PT, PT, R12, UR4, R29 ;  /* 0x000000040c1d7c10 */ /* 0x002fe4000fffe01d */
[-C--:B------:R-:W-:Y:S01]  /*1320*/  LEA.HI.X.SX32 R61, R60, R3.reuse, 0x1, P2 ;  /* 0x000000033c3d7211 */ /* 0x080fe200010f0eff */
[----:B------:R-:W5:Y:S01]  /*1330*/  LDG.E.U16 R96, desc[UR34][R96.64] ;  /* 0x0000002260607981 */ /* 0x000f62000c1e1500 */
[-C--:B------:R-:W-:Y:S02]  /*1340*/  LEA.HI.X.SX32 R55, R22, R3.reuse, 0x1, P4 ;  /* 0x0000000316377211 */ /* 0x080fe400020f0eff */
[----:B------:R-:W-:Y:S01]  /*1350*/  LEA.HI.X.SX32 R67, R18, R3, 0x1, P3 ;  /* 0x0000000312437211 */ /* 0x000fe200018f0eff */
[----:B------:R-:W5:Y:S01]  /*1360*/  LDG.E.U16 R94, desc[UR34][R94.64] ;  /* 0x000000225e5e7981 */ /* 0x000f62000c1e1500 */
[----:B------:R-:W-:-:S02]  /*1370*/  LEA R16, R2, -R2, 0x5 ;  /* 0x8000000202107211 */ /* 0x000fc400078e28ff */
[-C--:B------:R-:W-:Y:S01]  /*1380*/  IADD3 R62, P2, PT, R22, R89.reuse, RZ ;  /* 0x00000059163e7210 */ /* 0x080fe20007f5e0ff */
[----:B------:R-:W5:Y:S01]  /*1390*/  LDG.E.U16 R92, desc[UR34][R92.64] ;  /* 0x000000225c5c7981 */ /* 0x000f62000c1e1500 */
[-C--:B------:R-:W-:Y:S02]  /*13a0*/  IADD3 R72, P4, PT, R72, R89.reuse, RZ ;  /* 0x0000005948487210 */ /* 0x080fe40007f9e0ff */
[-C--:B------:R-:W-:Y:S01]  /*13b0*/  IADD3 R74, P1, PT, R26, R89.reuse, RZ ;  /* 0x000000591a4a7210 */ /* 0x080fe20007f3e0ff */
[--C-:B--2---:R-:W-:Y:S01]  /*13c0*/  IMAD R12, R64, 0x50, R29.reuse ;  /* 0x00000050400c7824 */ /* 0x104fe200078e021d */
[----:B------:R-:W-:Y:S01]  /*13d0*/  IADD3 R86, P3, PT, R86, R89, RZ ;  /* 0x0000005956567210 */ /* 0x000fe20007f7e0ff */
[--C-:B------:R-:W-:Y:S01]  /*13e0*/  IMAD R18, R64, 0x62, R29.reuse ;  /* 0x0000006240127824 */ /* 0x100fe200078e021d */
[-C--:B------:R-:W-:Y:S01]  /*13f0*/  LEA.HI.X.SX32 R63, R14, R3.reuse, 0x1, P2 ;  /* 0x000000030e3f7211 */ /* 0x080fe200010f0eff */
        /* <DEDUP_REMOVED lines=9> */
[----:B------:R-:W-:Y:S01]  /*1490*/  LEA.HI.X.SX32 R87, R26, R3, 0x1, P3 ;  /* 0x000000031a577211 */ /* 0x000fe200018f0eff */
[C-C-:B------:R-:W-:Y:S01]  /*14a0*/  IMAD R26, R64.reuse, 0x56, R29.reuse ;  /* 0x00000056401a7824 */ /* 0x140fe200078e021d */
[----:B------:R1:W5:Y:S01]  /*14b0*/  LDG.E.U16 R35, desc[UR34][R14.64] ;  /* 0x000000220e237981 */ /* 0x000362000c1e1500 */
[--C-:B------:R-:W-:Y:S01]  /*14c0*/  IMAD R52, R64, 0x4e, R29.reuse ;  /* 0x0000004e40347824 */ /* 0x100fe200078e021d */
[----:B------:R-:W-:Y:S01]  /*14d0*/  IADD3 R70, P2, PT, R70, R89, RZ ;  /* 0x0000005946467210 */ /* 0x000fe20007f5e0ff */
[C-C-:B------:R-:W-:Y:S01]  /*14e0*/  IMAD R56, R64.reuse, 0x58, R29.reuse ;  /* 0x0000005840387824 */ /* 0x140fe200078e021d */
[----:B------:R-:W5:Y:S01]  /*14f0*/  LDG.E.U16 R21, desc[UR34][R20.64] ;  /* 0x0000002214157981 */ /* 0x000f62000c1e1500 */
[--C-:B------:R-:W-:Y:S01]  /*1500*/  IMAD R60, R64, 0x5a, R29.reuse ;  /* 0x0000005a403c7824 */ /* 0x100fe200078e021d */
[----:B------:R-:W-:Y:S01]  /*1510*/  LEA.HI.X.SX32 R71, R8, R3, 0x1, P2 ;  /* 0x0000000308477211 */ /* 0x000fe200010f0eff */
[C-C-:B------:R-:W-:Y:S01]  /*1520*/  IMAD R76, R64.reuse, 0x5c, R29.reuse ;  /* 0x0000005c404c7824 */ /* 0x140fe200078e021d */
[----:B------:R-:W5:Y:S01]  /*1530*/  LDG.E.U16 R23, desc[UR34][R22.64] ;  /* 0x0000002216177981 */ /* 0x000f62000c1e1500 */
[C-C-:B------:R-:W-:Y:S01]  /*1540*/  IMAD R80, R64.reuse, 0x5e, R29.reuse ;  /* 0x0000005e40507824 */ /* 0x140fe200078e021d */
[----:B-1----:R-:W-:Y:S01]  /*1550*/  SHF.R.U32.HI R14, RZ, 0x6, R4 ;  /* 0x00000006ff0e7819 */ /* 0x002fe20000011604 */
[----:B------:R-:W-:Y:S01]  /*1560*/  IMAD R64, R64, 0x68, R29 ;  /* 0x0000006840407824 */ /* 0x000fe200078e021d */
[----:B------:R-:W5:Y:S01]  /*1570*/  LDG.E.U16 R27, desc[UR34][R26.64] ;  /* 0x000000221a1b7981 */ /* 0x000f62000c1e1500 */
[----:B------:R-:W-:Y:S01]  /*1580*/  IMAD R8, R2, 0x37, RZ ;  /* 0x0000003702087824 */ /* 0x000fe200078e02ff */
[----:B------:R-:W-:-:S02]  /*1590*/  SGXT.U32 R14, R14, 0x1 ;  /* 0x000000010e0e781a */ /* 0x000fc40000000000 */
[----:B------:R1:W5:Y:S01]  /*15a0*/  LDG.E.U16 R29, desc[UR34][R12.64] ;  /* 0x000000220c1d7981 */ /* 0x000362000c1e1500 */
[-C--:B------:R-:W-:Y:S02]  /*15b0*/  IADD3 R84, P1, PT, R84, R89.reuse, RZ ;  /* 0x0000005954547210 */ /* 0x080fe40007f3e0ff */
[-C--:B------:R-:W-:Y:S01]  /*15c0*/  IADD3 R88, P2, PT, R88, R89.reuse, RZ ;  /* 0x0000005958587210 */ /* 0x080fe20007f5e0ff */
[----:B------:R2:W5:Y:S01]  /*15d0*/  LDG.E.U16 R31, desc[UR34][R30.64] ;  /* 0x000000221e1f7981 */ /* 0x000562000c1e1500 */
[----:B------:R-:W-:Y:S02]  /*15e0*/  LEA R2, R2, -R2, 0x6 ;  /* 0x8000000202027211 */ /* 0x000fe400078e30ff */
[-C--:B------:R-:W-:Y:S01]  /*15f0*/  IADD3 R78, P6, PT, R78, R89.reuse, RZ ;  /* 0x000000594e4e7210 */ /* 0x080fe20007fde0ff */
[----:B------:R4:W5:Y:S01]  /*1600*/  LDG.E.U16 R53, desc[UR34][R52.64] ;  /* 0x0000002234357981 */ /* 0x000962000c1e1500 */
[----:B------:R-:W-:Y:S01]  /*1610*/  IADD3 R82, P5, PT, R82, R89, RZ ;  /* 0x0000005952527210 */ /* 0x000fe20007fbe0ff */
[----:B-1----:R-:W1:Y:S01]  /*1620*/  LDC.64 R12, c[0x0][0x3c0] ;  /* 0x0000f000ff0c7b82 */ /* 0x002e620000000a00 */
[-C--:B------:R-:W-:Y:S01]  /*1630*/  LEA.HI.X.SX32 R85, R10, R3.reuse, 0x1, P1 ;  /* 0x000000030a557211 */ /* 0x080fe200008f0eff */
[----:B------:R1:W5:Y:S01]  /*1640*/  LDG.E.U16 R57, desc[UR34][R56.64] ;  /* 0x0000002238397981 */ /* 0x000362000c1e1500 */
[----:B------:R-:W-:-:S02]  /*1650*/  LEA.HI.X.SX32 R89, R2, R3, 0x1, P2 ;  /* 0x0000000302597211 */ /* 0x000fc400010f0eff */
[-C--:B------:R-:W-:Y:S01]  /*1660*/  LEA.HI.X.SX32 R83, R8, R3.reuse, 0x1, P5 ;  /* 0x0000000308537211 */ /* 0x080fe200028f0eff */
[----:B------:R1:W5:Y:S01]  /*1670*/  LDG.E.U16 R61, desc[UR34][R60.64] ;  /* 0x000000223c3d7981 */ /* 0x000362000c1e1500 */
[----:B0-----:R-:W-:Y:S02]  /*1680*/  R2UR UR13, R142 ;  /* 0x000000008e0d72ca */ /* 0x001fe400000e0000 */
[----:B------:R-:W-:Y:S01]  /*1690*/  LEA.HI.X.SX32 R79, R6, R3, 0x1, P6 ;  /* 0x00000003064f7211 */ /* 0x000fe200030f0eff */
[----:B------:R0:W5:Y:S04]  /*16a0*/  LDG.E.U16 R33, desc[UR34][R16.64] ;  /* 0x0000002210217981 */ /* 0x000168000c1e1500 */
[----:B------:R0:W5:Y:S04]  /*16b0*/  LDG.E.U16 R65, desc[UR34][R64.64] ;  /* 0x0000002240417981 */ /* 0x000168000c1e1500 */
[----:B------:R-:W5:Y:S04]  /*16c0*/  LDG.E.U16 R25, desc[UR34][R74.64] ;  /* 0x000000224a197981 */ /* 0x000f68000c1e1500 */
[----:B------:R3:W5:Y:S01]  /*16d0*/  LDG.E.U16 R37, desc[UR34][R18.64] ;  /* 0x0000002212257981 */ /* 0x000762000c1e1500 */
[----:B-1----:R-:W-:-:S02]  /*16e0*/  IMAD R14, R14, R13, RZ ;  /* 0x0000000d0e0e7224 */ /* 0x002fc400078e02ff */
[----:B------:R-:W-:Y:S01]  /*16f0*/  IMAD R12, R12, UR9, RZ ;  /* 0x000000090c0c7c24 */ /* 0x000fe2000f8e02ff */
[----:B------:R1:W5:Y:S02]  /*1700*/  LDG.E.U16 R77, desc[UR34][R76.64] ;  /* 0x000000224c4d7981 */ /* 0x000364000c1e1500 */
[C---:B------:R-:W-:Y:S02]  /*1710*/  LEA R20, R13.reuse, R14, 0x1 ;  /* 0x0000000e0d147211 */ /* 0x040fe400078e08ff */
[----:B------:R-:W1:Y:S01]  /*1720*/  LDC.64 R14, c[0x0][0x388] ;  /* 0x0000e200ff0e7b82 */ /* 0x000e620000000a00 */
[----:B------:R0:W5:Y:S01]  /*1730*/  LDG.E.U16 R81, desc[UR34][R80.64] ;  /* 0x0000002250517981 */ /* 0x000162000c1e1500 */
[----:B------:R-:W-:-:S03]  /*1740*/  LEA R22, R13, R20, 0x1 ;  /* 0x000000140d167211 */ /* 0x000fc600078e08ff */
[----:B------:R-:W5:Y:S01]  /*1750*/  LDG.E.U16 R10, desc[UR34][R138.64] ;  /* 0x000000228a0a7981 */ /* 0x000f62000c1e1500 */
[----:B------:R-:W-:-:S03]  /*1760*/  LEA R26, R13, R22, 0x1 ;  /* 0x000000160d1a7211 */ /* 0x000fc600078e08ff */
[----:B------:R0:W5:Y:S01]  /*1770*/  LDG.E.U16 R8, desc[UR34][R136.64] ;  /* 0x0000002288087981 */ /* 0x000162000c1e1500 */
[----:B--2---:R-:W-:-:S03]  /*1780*/  LEA R30, R13, R26, 0x1 ;  /* 0x0000001a0d1e7211 */ /* 0x004fc600078e08ff */
[----:B------:R2:W5:Y:S01]  /*1790*/  LDG.E.U16 R6, desc[UR34][R130.64] ;  /* 0x0000002282067981 */ /* 0x000562000c1e1500 */
[----:B----4-:R-:W-:-:S03]  /*17a0*/  LEA R52, R13, R30, 0x1 ;  /* 0x0000001e0d347211 */ /* 0x010fc600078e08ff */
[----:B------:R4:W5:Y:S01]  /*17b0*/  LDG.E.U16 R3, desc[UR34][R128.64] ;  /* 0x0000002280037981 */ /* 0x000962000c1e1500 */
[----:B------:R-:W-:-:S03]  /*17c0*/  LEA R56, R13, R52, 0x1 ;  /* 0x000000340d387211 */ /* 0x000fc600078e08ff */
[----:B------:R1:W5:Y:S01]  /*17d0*/  LDG.E.U16 R2, desc[UR34][R122.64] ;  /* 0x000000227a027981 */ /* 0x000362000c1e1500 */
[C---:B------:R-:W-:Y:S02]  /*17e0*/  LEA R60, R13.reuse, R56, 0x1 ;  /* 0x000000380d3c7211 */ /* 0x040fe400078e08ff */
[----:B0-----:R-:W-:Y:S01]  /*17f0*/  LOP3.LUT R16, R4, 0x3f, RZ, 0xc0, !PT ;  /* 0x0000003f04107812 */ /* 0x001fe200078ec0ff */
[----:B------:R0:W5:Y:S01]  /*1800*/  LDG.E.U16 R90, desc[UR34][R90.64] ;  /* 0x000000225a5a7981 */ /* 0x000162000c1e1500 */
[----:B------:R-:W-:-:S03]  /*1810*/  LEA R64, R13, R60, 0x1 ;  /* 0x0000003c0d407211 */ /* 0x000fc600078e08ff */
[----:B---3--:R-:W-:Y:S01]  /*1820*/  IMAD R18, R16, UR5, RZ ;  /* 0x0000000510127c24 */ /* 0x008fe2000f8e02ff */
[C---:B------:R-:W-:Y:S01]  /*1830*/  LEA R74, R13.reuse, R64, 0x1 ;  /* 0x000000400d4a7211 */ /* 0x040fe200078e08ff */
[----:B------:R0:W5:Y:S01]  /*1840*/  LDG.E.U16 R40, desc[UR34][R40.64] ;  /* 0x0000002228287981 */ /* 0x000162000c1e1500 */
[----:B------:R-:W-:Y:S02]  /*1850*/  SHF.L.U32 R17, R12, 0x1, RZ ;  /* 0x000000010c117819 */ /* 0x000fe400000006ff */
[C---:B-1----:R-:W-:Y:S01]  /*1860*/  LEA R76, R13.reuse, R74, 0x1 ;  /* 0x0000004a0d4c7211 */ /* 0x042fe200078e08ff */
[----:B------:R0:W5:Y:S01]  /*1870*/  LDG.E.U16 R42, desc[UR34][R42.64] ;  /* 0x000000222a2a7981 */ /* 0x000162000c1e1500 */
[C---:B------:R-:W-:Y:S01]  /*1880*/  SHF.L.U32 R19, R18.reuse, 0x1, RZ ;  /* 0x0000000112137819 */ /* 0x040fe200000006ff */
[----:B------:R-:W-:Y:S01]  /*1890*/  IMAD.HI R18, R18, 0x2, RZ ;  /* 0x0000000212127827 */ /* 0x000fe200078e02ff */
[----:B------:R-:W-:Y:S01]  /*18a0*/  LEA R80, R13, R76, 0x1 ;  /* 0x0000004c0d507211 */ /* 0x000fe200078e08ff */
[----:B------:R0:W5:Y:S01]  /*18b0*/  LDG.E.U16 R44, desc[UR34][R44.64] ;  /* 0x000000222c2c7981 */ /* 0x000162000c1e1500 */
[----:B------:R-:W-:Y:S01]  /*18c0*/  IADD3 R17, P1, P2, R19, R14, R17 ;  /* 0x0000000e13117210 */ /* 0x000fe20007a3e011 */
[----:B------:R-:W-:Y:S01]  /*18d0*/  IMAD.HI R12, R12, 0x2, RZ ;  /* 0x000000020c0c7827 */ /* 0x000fe200078e02ff */
[----:B------:R-:W-:Y:S01]  /*18e0*/  LEA R146, R13, R80, 0x1 ;  /* 0x000000500d927211 */ /* 0x000fe200078e08ff */
[----:B------:R0:W5:Y:S01]  /*18f0*/  LDG.E.U16 R46, desc[UR34][R46.64] ;  /* 0x000000222e2e7981 */ /* 0x000162000c1e1500 */
[----:B------:R-:W-:-:S02]  /*1900*/  LEA R136, P3, R26, R17, 0x1 ;  /* 0x000000111a887211 */ /* 0x000fc400078608ff */
[----:B------:R-:W-:Y:S01]  /*1910*/  IADD3.X R15, PT, PT, R18, R15, R12, P1, P2 ;  /* 0x0000000f120f7210 */ /* 0x000fe20000fe440c */
[----:B------:R0:W5:Y:S01]  /*1920*/  LDG.E.U16 R48, desc[UR34][R48.64] ;  /* 0x0000002230307981 */ /* 0x000162000c1e1500 */
[-C--:B------:R-:W-:Y:S02]  /*1930*/  LEA R142, P1, R20, R17.reuse, 0x1 ;  /* 0x00000011148e7211 */ /* 0x080fe400078208ff */
[----:B------:R-:W-:Y:S01]  /*1940*/  LEA R138, P2, R22, R17, 0x1 ;  /* 0x00000011168a7211 */ /* 0x000fe200078408ff */
[----:B------:R0:W5:Y:S01]  /*1950*/  LDG.E.U16 R50, desc[UR34][R50.64] ;  /* 0x0000002232327981 */ /* 0x000162000c1e1500 */
[----:B------:R-:W-:Y:S02]  /*1960*/  LEA R148, R13, R146, 0x1 ;  /* 0x000000920d947211 */ /* 0x000fe400078e08ff */
[-C--:B------:R-:W-:Y:S01]  /*1970*/  LEA.HI.X.SX32 R143, R20, R15.reuse, 0x1, P1 ;  /* 0x0000000f148f7211 */ /* 0x080fe200008f0eff */
[----:B------:R0:W5:Y:S01]  /*1980*/  LDG.E.U16 R58, desc[UR34][R58.64] ;  /* 0x000000223a3a7981 */ /* 0x000162000c1e1500 */
[----:B------:R-:W-:-:S02]  /*1990*/  LEA.HI.X.SX32 R139, R22, R15, 0x1, P2 ;  /* 0x0000000f168b7211 */ /* 0x000fc400010f0eff */
[----:B------:R-:W-:Y:S01]  /*19a0*/  LEA.HI.X.SX32 R137, R26, R15, 0x1, P3 ;  /* 0x0000000f1a897211 */ /* 0x000fe200018f0eff */
[----:B------:R0:W5:Y:S01]  /*19b0*/  LDG.E.U16 R62, desc[UR34][R62.64] ;  /* 0x000000223e3e7981 */ /* 0x000162000c1e1500 */
[-C--:B------:R-:W-:Y:S02]  /*19c0*/  LEA R126, P4, R60, R17.reuse, 0x1 ;  /* 0x000000113c7e7211 */ /* 0x080fe400078808ff */
[-C--:B------:R-:W-:Y:S01]  /*19d0*/  LEA R132, P1, R30, R17.reuse, 0x1 ;  /* 0x000000111e847211 */ /* 0x080fe200078208ff */
[----:B------:R0:W5:Y:S01]  /*19e0*/  LDG.E.U16 R54, desc[UR34][R54.64] ;  /* 0x0000002236367981 */ /* 0x000162000c1e1500 */
[-C--:B--2---:R-:W-:Y:S02]  /*19f0*/  LEA R130, P2, R52, R17.reuse, 0x1 ;  /* 0x0000001134827211 */ /* 0x084fe400078408ff */
[----:B----4-:R-:W-:Y:S01]  /*1a00*/  LEA R128, P3, R56, R17, 0x1 ;  /* 0x0000001138807211 */ /* 0x010fe200078608ff */
[----:B------:R0:W5:Y:S01]  /*1a10*/  LDG.E.U16 R68, desc[UR34][R68.64] ;  /* 0x0000002244447981 */ /* 0x000162000c1e1500 */
[----:B------:R-:W-:-:S02]  /*1a20*/  LEA R14, R13, R148, 0x1 ;  /* 0x000000940d0e7211 */ /* 0x000fc400078e08ff */
[-C--:B------:R-:W-:Y:S01]  /*1a30*/  LEA.HI.X.SX32 R127, R60, R15.reuse, 0x1, P4 ;  /* 0x0000000f3c7f7211 */ /* 0x080fe200020f0eff */
[----:B------:R0:W5:Y:S01]  /*1a40*/  LDG.E.U16 R66, desc[UR34][R66.64] ;  /* 0x0000002242427981 */ /* 0x000162000c1e1500 */
[-C--:B------:R-:W-:Y:S02]  /*1a50*/  LEA.HI.X.SX32 R133, R30, R15.reuse, 0x1, P1 ;  /* 0x0000000f1e857211 */ /* 0x080fe400008f0eff */
[-C--:B------:R-:W-:Y:S01]  /*1a60*/  LEA.HI.X.SX32 R131, R52, R15.reuse, 0x1, P2 ;  /* 0x0000000f34837211 */ /* 0x080fe200010f0eff */
[----:B------:R0:W5:Y:S01]  /*1a70*/  LDG.E.U16 R70, desc[UR34][R70.64] ;  /* 0x0000002246467981 */ /* 0x000162000c1e1500 */
[----:B------:R-:W-:Y:S02]  /*1a80*/  LEA.HI.X.SX32 R129, R56, R15, 0x1, P3 ;  /* 0x0000000f38817211 */ /* 0x000fe400018f0eff */
[----:B------:R-:W-:Y:S01]  /*1a90*/  LEA R118, P4, R80, R17, 0x1 ;  /* 0x0000001150767211 */ /* 0x000fe200078808ff */
[----:B------:R0:W5:Y:S01]  /*1aa0*/  LDG.E.U16 R72, desc[UR34][R72.64] ;  /* 0x0000002248487981 */ /* 0x000162000c1e1500 */
[----:B------:R-:W-:-:S02]  /*1ab0*/  LEA R13, R13, R14, 0x1 ;  /* 0x0000000e0d0d7211 */ /* 0x000fc400078e08ff */
[-C--:B------:R-:W-:Y:S01]  /*1ac0*/  LEA R124, P1, R64, R17.reuse, 0x1 ;  /* 0x00000011407c7211 */ /* 0x080fe200078208ff */
[----:B------:R0:W5:Y:S01]  /*1ad0*/  LDG.E.U16 R78, desc[UR34][R78.64] ;  /* 0x000000224e4e7981 */ /* 0x000162000c1e1500 */
[-C--:B------:R-:W-:Y:S02]  /*1ae0*/  LEA R122, P2, R74, R17.reuse, 0x1 ;  /* 0x000000114a7a7211 */ /* 0x080fe400078408ff */
[----:B------:R-:W-:Y:S01]  /*1af0*/  LEA R120, P3, R76, R17, 0x1 ;  /* 0x000000114c787211 */ /* 0x000fe200078608ff */
[----:B------:R0:W5:Y:S01]  /*1b00*/  LDG.E.U16 R82, desc[UR34][R82.64] ;  /* 0x0000002252527981 */ /* 0x000162000c1e1500 */
[----:B------:R-:W-:Y:S02]  /*1b10*/  LOP3.LUT R12, R4, 0x3f, RZ, 0xc0, !PT ;  /* 0x0000003f040c7812 */ /* 0x000fe400078ec0ff */
[----:B------:R-:W-:Y:S01]  /*1b20*/  SHF.R.U32.HI R39, RZ, 0x5, R4 ;  /* 0x00000005ff277819 */ /* 0x000fe20000011604 */
[----:B------:R0:W5:Y:S01]  /*1b30*/  LDG.E.U16 R84, desc[UR34][R84.64] ;  /* 0x0000002254547981 */ /* 0x000162000c1e1500 */
[----:B------:R-:W-:-:S02]  /*1b40*/  LEA.HI.X.SX32 R119, R80, R15, 0x1, P4 ;  /* 0x0000000f50777211 */ /* 0x000fc400020f0eff */
[-C--:B------:R-:W-:Y:S01]  /*1b50*/  LEA.HI.X.SX32 R125, R64, R15.reuse, 0x1, P1 ;  /* 0x0000000f407d7211 */ /* 0x080fe200008f0eff */
[----:B------:R0:W5:Y:S01]  /*1b60*/  LDG.E.U16 R86, desc[UR34][R86.64] ;  /* 0x0000002256567981 */ /* 0x000162000c1e1500 */
[-C--:B------:R-:W-:Y:S02]  /*1b70*/  LEA.HI.X.SX32 R123, R74, R15.reuse, 0x1, P2 ;  /* 0x0000000f4a7b7211 */ /* 0x080fe400010f0eff */
[----:B------:R-:W-:Y:S01]  /*1b80*/  LEA.HI.X.SX32 R121, R76, R15, 0x1, P3 ;  /* 0x0000000f4c797211 */ /* 0x000fe200018f0eff */
[----:B------:R0:W5:Y:S01]  /*1b90*/  LDG.E.U16 R88, desc[UR34][R88.64] ;  /* 0x0000002258587981 */ /* 0x000162000c1e1500 */
[----:B------:R-:W-:Y:S02]  /*1ba0*/  LEA R110, P4, R13, R17, 0x1 ;  /* 0x000000110d6e7211 */ /* 0x000fe400078808ff */
[----:B------:R-:W-:Y:S02]  /*1bb0*/  LOP3.LUT R19, R4, 0x40, RZ, 0xc0, !PT ;  /* 0x0000004004137812 */ /* 0x000fe400078ec0ff */
[----:B------:R-:W-:-:S02]  /*1bc0*/  SHF.L.U32 R12, R12, 0x1, RZ ;  /* 0x000000010c0c7819 */ /* 0x000fc400000006ff */
[-C--:B------:R-:W-:Y:S02]  /*1bd0*/  LEA R116, P1, R146, R17.reuse, 0x1 ;  /* 0x0000001192747211 */ /* 0x080fe400078208ff */
[-C--:B------:R-:W-:Y:S02]  /*1be0*/  LEA R114, P2, R148, R17.reuse, 0x1 ;  /* 0x0000001194727211 */ /* 0x080fe400078408ff */
[----:B------:R-:W-:Y:S02]  /*1bf0*/  LEA R112, P3, R14, R17, 0x1 ;  /* 0x000000110e707211 */ /* 0x000fe400078608ff */
[----:B------:R-:W-:Y:S02]  /*1c00*/  R2UR UR18, R39 ;  /* 0x00000000271272ca */ /* 0x000fe400000e0000 */
[-C--:B------:R-:W-:Y:S02]  /*1c10*/  LEA.HI.X.SX32 R111, R13, R15.reuse, 0x1, P4 ;  /* 0x0000000f0d6f7211 */ /* 0x080fe400020f0eff */
[----:B------:R-:W-:-:S02]  /*1c20*/  LEA.HI.X.SX32 R117, R146, R15, 0x1, P1 ;  /* 0x0000000f92757211 */ /* 0x000fc400008f0eff */
[-C--:B------:R-:W-:Y:S02]  /*1c30*/  LEA.HI.X.SX32 R115, R148, R15.reuse, 0x1, P2 ;  /* 0x0000000f94737211 */ /* 0x080fe400010f0eff */
[----:B------:R-:W-:Y:S02]  /*1c40*/  LEA.HI.X.SX32 R113, R14, R15, 0x1, P3 ;  /* 0x0000000f0e717211 */ /* 0x000fe400018f0eff */
[----:B------:R-:W-:Y:S01]  /*1c50*/  LEA R13, R19, R12, 0x7 ;  /* 0x0000000c130d7211 */ /* 0x000fe200078e38ff */
[----:B0-----:R-:W-:Y:S06]  /*1c60*/  @P0 BRA `(.L_x_5) ;  /* 0x0000000000180947 */ /* 0x001fec0003800000 */
[----:B------:R-:W-:Y:S01]  /*1c70*/  ELECT P1, URZ, PT ;  /* 0x0000000000ff782f */ /* 0x000fe20003820000 */
[----:B------:R-:W-:Y:S01]  /*1c80*/  HFMA2 R14, -RZ, RZ, 0, 5.9604644775390625e-08 ;  /* 0x00000001ff0e7431 */ /* 0x000fe200000001ff */
[----:B------:R-:W-:Y:S01]  /*1c90*/  UMOV UR4, 0x40 ;  /* 0x0000004000047882 */ /* 0x000fe20000000000 */
[----:B------:R-:W-:Y:S01]  /*1ca0*/  UVIRTCOUNT.DEALLOC.SMPOOL 0x80 ;  /* 0x000000800000784c */ /* 0x000fe20000000000 */
[----:B------:R-:W-:-:S09]  /*1cb0*/  ULEA UR4, UR8, UR4, 0x18 ;  /* 0x0000000408047291 */ /* 0x000fd2000f8ec0ff */
[----:B------:R0:W-:Y:S03]  /*1cc0*/  @P1 STS.U8 [UR4], R14 ;  /* 0x0000000eff001988 */ /* 0x0001e60008000004 */
.L_x_5:
[----:B-----5:R1:W-:Y:S01]  /*1cd0*/  STS.U16 [R13+UR12], R11 ;  /* 0x0000000b0d007988 */ /* 0x0203e2000800040c */
[C---:B0-----:R-:W-:Y:S01]  /*1ce0*/  LOP3.LUT R14, R13.reuse, 0x10, RZ, 0x3c, !PT ;  /* 0x000000100d0e7812 */ /* 0x041fe200078e3cff */
[----:B------:R-:W0:Y:S01]  /*1cf0*/  LDCU.64 UR6, c[0x0][0x388] ;  /* 0x00007100ff0677ac */ /* 0x000e220008000a00 */
[C---:B------:R-:W-:Y:S01]  /*1d00*/  LOP3.LUT R15, R13.reuse, 0x30, RZ, 0x3c, !PT ;  /* 0x000000300d0f7812 */ /* 0x040fe200078e3cff */
[----:B------:R2:W-:Y:S01]  /*1d10*/  STS.U16 [R13+UR12+0xc00], R8 ;  /* 0x000c00080d007988 */ /* 0x0005e2000800040c */
[----:B------:R-:W-:Y:S01]  /*1d20*/  IMAD R16, R16, UR5, RZ ;  /* 0x0000000510107c24 */ /* 0x000fe2000f8e02ff */
[----:B------:R-:W-:Y:S01]  /*1d30*/  USHF.L.U32 UR4, UR18, 0x15, URZ ;  /* 0x0000001512047899 */ /* 0x000fe200080006ff */
[----:B------:R-:W-:Y:S01]  /*1d40*/  PRMT R17, RZ, 0x7610, R17 ;  /* 0x00007610ff117816 */ /* 0x000fe20000000011 */
[----:B------:R3:W-:Y:S01]  /*1d50*/  STS.U16 [R13+UR12+0x1400], R29 ;  /* 0x0014001d0d007988 */ /* 0x0007e2000800040c */
[----:B------:R-:W-:Y:S01]  /*1d60*/  UIADD3 UR15, UPT, UPT, UR12, 0x7000, URZ ;  /* 0x000070000c0f7890 */ /* 0x000fe2000fffe0ff */
[C---:B-1----:R-:W-:Y:S01]  /*1d70*/  LOP3.LUT R11, R13.reuse, 0x20, RZ, 0x3c, !PT ;  /* 0x000000200d0b7812 */ /* 0x042fe200078e3cff */
[----:B------:R-:W-:Y:S01]  /*1d80*/  ULOP3.LUT UR4, UR4, 0x600000, URZ, 0xc0, !UPT ;  /* 0x0060000004047892 */ /* 0x000fe2000f8ec0ff */
[----:B------:R-:W-:Y:S01]  /*1d90*/  STS.U16 [R13+UR12+0x1800], R35 ;  /* 0x001800230d007988 */ /* 0x000fe2000800040c */
[----:B------:R-:W1:Y:S01]  /*1da0*/  LDCU UR22, c[0x0][0x3f0] ;  /* 0x00007e00ff1677ac */ /* 0x000e620008000800 */
[----:B--2---:R-:W-:-:S02]  /*1db0*/  LOP3.LUT R8, R13, 0x40, RZ, 0x3c, !PT ;  /* 0x000000400d087812 */ /* 0x004fc400078e3cff */
[----:B------:R-:W-:Y:S01]  /*1dc0*/  STS.U16 [R13+UR12+0x400], R2 ;  /* 0x000400020d007988 */ /* 0x000fe2000800040c */
[----:B------:R-:W-:Y:S01]  /*1dd0*/  UIADD3 UR14, UPT, UPT, UR13, UR4, URZ ;  /* 0x000000040d0e7290 */ /* 0x000fe2000fffe0ff */
[----:B---3--:R-:W-:Y:S01]  /*1de0*/  PRMT R29, RZ, 0x7610, R29 ;  /* 0x00007610ff1d7816 */ /* 0x008fe2000000001d */
[----:B------:R-:W2:Y:S01]  /*1df0*/  LDCU UR17, c[0x0][0x3a8] ;  /* 0x00007500ff1177ac */ /* 0x000ea20008000800 */
[----:B------:R-:W-:Y:S01]  /*1e00*/  STS.U16 [R13+UR12+0x800], R134 ;  /* 0x000800860d007988 */ /* 0x000fe2000800040c */
[----:B------:R-:W-:Y:S02]  /*1e10*/  PRMT R18, RZ, 0x7610, R18 ;  /* 0x00007610ff127816 */ /* 0x000fe40000000012 */
[----:B------:R-:W-:Y:S01]  /*1e20*/  PRMT R20, RZ, 0x7610, R20 ;  /* 0x00007610ff147816 */ /* 0x000fe20000000014 */
[----:B------:R-:W-:Y:S01]  /*1e30*/  STS.U16 [R13+UR12+0x1000], R135 ;  /* 0x001000870d007988 */ /* 0x000fe2000800040c */
[----:B------:R-:W-:-:S03]  /*1e40*/  PRMT R19, RZ, 0x7610, R19 ;  /* 0x00007610ff137816 */ /* 0x000fc60000000013 */
[----:B------:R-:W-:Y:S04]  /*1e50*/  STS.U16 [R13+UR12+0x1c00], R140 ;  /* 0x001c008c0d007988 */ /* 0x000fe8000800040c */
[----:B------:R3:W-:Y:S04]  /*1e60*/  STS.U16 [R14+UR12+0x1480], R33 ;  /* 0x001480210e007988 */ /* 0x0007e8000800040c */
[----:B------:R4:W-:Y:S04]  /*1e70*/  STS.U16 [R14+UR12+0x1880], R37 ;  /* 0x001880250e007988 */ /* 0x0009e8000800040c */
[----:B------:R-:W-:Y:S01]  /*1e80*/  STS.U16 [R14+UR12+0x1080], R141 ;  /* 0x0010808d0e007988 */ /* 0x000fe2000800040c */
[----:B---3--:R-:W-:-:S03]  /*1e90*/  PRMT R33, RZ, 0x7610, R33 ;  /* 0x00007610ff217816 */ /* 0x008fc60000000021 */
[----:B------:R-:W-:Y:S01]  /*1ea0*/  STS.U16 [R14+UR12+0x480], R144 ;  /* 0x000480900e007988 */ /* 0x000fe2000800040c */
[----:B----4-:R-:W3:Y:S03]  /*1eb0*/  LDC R37, c[0x0][0x3d8] ;  /* 0x0000f600ff257b82 */ /* 0x010ee60000000800 */
[----:B------:R-:W-:Y:S04]  /*1ec0*/  STS.U16 [R14+UR12+0x880], R145 ;  /* 0x000880910e007988 */ /* 0x000fe8000800040c */
[----:B------:R-:W-:Y:S04]  /*1ed0*/  STS.U16 [R14+UR12+0xc80], R108 ;  /* 0x000c806c0e007988 */ /* 0x000fe8000800040c */
[----:B------:R-:W-:Y:S04]  /*1ee0*/  STS.U16 [R14+UR12+0x80], R106 ;  /* 0x0000806a0e007988 */ /* 0x000fe8000800040c */
[----:B------:R4:W-:Y:S04]  /*1ef0*/  STS.U16 [R14+UR12+0x1c80], R104 ;  /* 0x001c80680e007988 */ /* 0x0009e8000800040c */
[----:B------:R0:W-:Y:S04]  /*1f00*/  STS.U16 [R11+UR12+0x500], R3 ;  /* 0x000500030b007988 */ /* 0x0001e8000800040c */
[----:B------:R1:W-:Y:S01]  /*1f10*/  STS.U16 [R11+UR12+0x1500], R21 ;  /* 0x001500150b007988 */ /* 0x0003e2000800040c */
[----:B----4-:R-:W-:-:S03]  /*1f20*/  PRMT R14, RZ, 0x7610, R14 ;  /* 0x00007610ff0e7816 */ /* 0x010fc6000000000e */
[----:B------:R4:W-:Y:S01]  /*1f30*/  STS.U16 [R11+UR12+0x1900], R23 ;  /* 0x001900170b007988 */ /* 0x0009e2000800040c */
[----:B0-----:R-:W0:Y:S03]  /*1f40*/  LDC.64 R2, c[0x0][0x3c0] ;  /* 0x0000f000ff027b82 */ /* 0x001e260000000a00 */
[----:B------:R-:W-:Y:S01]  /*1f50*/  STS.U16 [R11+UR12+0x100], R102 ;  /* 0x000100660b007988 */ /* 0x000fe2000800040c */
[----:B-1----:R-:W-:-:S03]  /*1f60*/  PRMT R21, RZ, 0x7610, R21 ;  /* 0x00007610ff157816 */ /* 0x002fc60000000015 */
[----:B------:R-:W-:Y:S01]  /*1f70*/  STS.U16 [R11+UR12+0x1100], R100 ;  /* 0x001100640b007988 */ /* 0x000fe2000800040c */
[----:B----4-:R-:W-:-:S03]  /*1f80*/  PRMT R23, RZ, 0x7610, R23 ;  /* 0x00007610ff177816 */ /* 0x010fc60000000017 */
[----:B------:R-:W-:Y:S04]  /*1f90*/  STS.U16 [R11+UR12+0x900], R98 ;  /* 0x000900620b007988 */ /* 0x000fe8000800040c */
[----:B------:R-:W-:Y:S04]  /*1fa0*/  STS.U16 [R11+UR12+0xd00], R94 ;  /* 0x000d005e0b007988 */ /* 0x000fe8000800040c */
[----:B------:R1:W-:Y:S04]  /*1fb0*/  STS.U16 [R11+UR12+0x1d00], R92 ;  /* 0x001d005c0b007988 */ /* 0x0003e8000800040c */
[----:B------:R-:W-:Y:S01]  /*1fc0*/  STS.U16 [R15+UR12+0x180], R10 ;  /* 0x0001800a0f007988 */ /* 0x000fe2000800040c */
[----:B0-----:R-:W-:-:S03]  /*1fd0*/  IMAD R2, R2, UR9, RZ ;  /* 0x0000000902027c24 */ /* 0x001fc6000f8e02ff */
[----:B------:R-:W-:Y:S01]  /*1fe0*/  STS.U16 [R15+UR12+0x1180], R90 ;  /* 0x0011805a0f007988 */ /* 0x000fe2000800040c */
[----:B-1----:R-:W-:-:S03]  /*1ff0*/  LOP3.LUT R11, R13, 0x50, RZ, 0x3c, !PT ;  /* 0x000000500d0b7812 */ /* 0x002fc600078e3cff */
[----:B------:R0:W-:Y:S04]  /*2000*/  STS.U16 [R15+UR12+0x1580], R27 ;  /* 0x0015801b0f007988 */ /* 0x0001e8000800040c */
[----:B------:R1:W-:Y:S04]  /*2010*/  STS.U16 [R15+UR12+0x1980], R31 ;  /* 0x0019801f0f007988 */ /* 0x0003e8000800040c */
[----:B------:R-:W-:Y:S01]  /*2020*/  STS.U16 [R15+UR12+0x580], R24 ;  /* 0x000580180f007988 */ /* 0x000fe2000800040c */
[----:B0-----:R-:W-:-:S03]  /*2030*/  PRMT R27, RZ, 0x7610, R27 ;  /* 0x00007610ff1b7816 */ /* 0x001fc6000000001b */
[----:B------:R-:W-:Y:S01]  /*2040*/  STS.U16 [R15+UR12+0x980], R28 ;  /* 0x0009801c0f007988 */ /* 0x000fe2000800040c */
[----:B-1----:R-:W-:-:S03]  /*2050*/  PRMT R31, RZ, 0x7610, R31 ;  /* 0x00007610ff1f7816 */ /* 0x002fc6000000001f */
[----:B------:R-:W-:Y:S04]  /*2060*/  STS.U16 [R15+UR12+0xd80], R32 ;  /* 0x000d80200f007988 */ /* 0x000fe8000800040c */
[----:B------:R0:W-:Y:S04]  /*2070*/  STS.U16 [R15+UR12+0x1d80], R34 ;  /* 0x001d80220f007988 */ /* 0x0001e8000800040c */
[----:B------:R1:W-:Y:S04]  /*2080*/  STS.U16 [R8+UR12+0xa00], R7 ;  /* 0x000a000708007988 */ /* 0x0003e8000800040c */
[----:B------:R-:W-:Y:S01]  /*2090*/  STS.U16 [R8+UR12+0x600], R9 ;  /* 0x0006000908007988 */ /* 0x000fe2000800040c */
[----:B0-----:R-:W-:Y:S01]  /*20a0*/  PRMT R15, RZ, 0x7610, R15 ;  /* 0x00007610ff0f7816 */ /* 0x001fe2000000000f */
[----:B------:R-:W0:Y:S02]  /*20b0*/  LDC.64 R34, c[0x0][0x390] ;  /* 0x0000e400ff227b82 */ /* 0x000e240000000a00 */
[----:B------:R-:W-:Y:S01]  /*20c0*/  STS.U16 [R8+UR12+0xe00], R36 ;  /* 0x000e002408007988 */ /* 0x000fe2000800040c */
[----:B-1----:R-:W-:-:S03]  /*20d0*/  LOP3.LUT R7, R13, 0x60, RZ, 0x3c, !PT ;  /* 0x000000600d077812 */ /* 0x002fc600078e3cff */
[----:B------:R-:W-:Y:S01]  /*20e0*/  STS.U16 [R8+UR12+0x200], R42 ;  /* 0x0002002a08007988 */ /* 0x000fe2000800040c */
[----:B------:R-:W-:-:S03]  /*20f0*/  LOP3.LUT R13, R13, 0x70, RZ, 0x3c, !PT ;  /* 0x000000700d0d7812 */ /* 0x000fc600078e3cff */
[----:B------:R-:W-:Y:S04]  /*2100*/  STS.U16 [R8+UR12+0x1200], R44 ;  /* 0x0012002c08007988 */ /* 0x000fe8000800040c */
[----:B------:R-:W-:Y:S04]  /*2110*/  STS.U16 [R8+UR12+0x1600], R57 ;  /* 0x0016003908007988 */ /* 0x000fe8000800040c */
[----:B------:R-:W-:Y:S04]  /*2120*/  STS.U16 [R8+UR12+0x1a00], R65 ;  /* 0x001a004108007988 */ /* 0x000fe8000800040c */
[----:B------:R1:W-:Y:S04]  /*2130*/  STS.U16 [R8+UR12+0x1e00], R54 ;  /* 0x001e003608007988 */ /* 0x0003e8000800040c */
[----:B------:R4:W-:Y:S04]  /*2140*/  STS.U16 [R11+UR12+0x280], R5 ;  /* 0x000280050b007988 */ /* 0x0009e8000800040c */
[----:B------:R-:W-:Y:S01]  /*2150*/  STS.U16 [R11+UR12+0x680], R96 ;  /* 0x000680600b007988 */ /* 0x000fe2000800040c */
[----:B-1----:R-:W-:-:S03]  /*2160*/  SHF.R.U32.HI R8, RZ, 0x6, R4 ;  /* 0x00000006ff087819 */ /* 0x002fc60000011604 */
[----:B------:R-:W-:Y:S01]  /*2170*/  STS.U16 [R11+UR12+0xa80], R46 ;  /* 0x000a802e0b007988 */ /* 0x000fe2000800040c */
[C---:B----4-:R-:W-:Y:S01]  /*2180*/  SHF.L.U32 R5, R2.reuse, 0x1, RZ ;  /* 0x0000000102057819 */ /* 0x050fe200000006ff */
[----:B------:R-:W-:Y:S02]  /*2190*/  IMAD.HI R2, R2, 0x2, RZ ;  /* 0x0000000202027827 */ /* 0x000fe400078e02ff */
[----:B------:R-:W-:Y:S01]  /*21a0*/  STS.U16 [R11+UR12+0xe80], R48 ;  /* 0x000e80300b007988 */ /* 0x000fe2000800040c */
[----:B------:R-:W-:-:S03]  /*21b0*/  SGXT.U32 R8, R8, 0x1 ;  /* 0x000000010808781a */ /* 0x000fc60000000000 */
[----:B------:R-:W-:Y:S04]  /*21c0*/  STS.U16 [R11+UR12+0x1680], R61 ;  /* 0x0016803d0b007988 */ /* 0x000fe8000800040c */
[----:B------:R-:W-:Y:S04]  /*21d0*/  STS.U16 [R11+UR12+0x1280], R66 ;  /* 0x001280420b007988 */ /* 0x000fe8000800040c */
[----:B------:R-:W-:Y:S04]  /*21e0*/  STS.U16 [R11+UR12+0x1a80], R72 ;  /* 0x001a80480b007988 */ /* 0x000fe8000800040c */
[----:B------:R1:W-:Y:S04]  /*21f0*/  STS.U16 [R11+UR12+0x1e80], R84 ;  /* 0x001e80540b007988 */ /* 0x0003e8000800040c */
[----:B------:R4:W-:Y:S04]  /*2200*/  STS.U16 [R7+UR12+0x300], R6 ;  /* 0x0003000607007988 */ /* 0x0009e8000800040c */
[----:B------:R-:W-:Y:S01]  /*2210*/  STS.U16 [R7+UR12+0x700], R38 ;  /* 0x0007002607007988 */ /* 0x000fe2000800040c */
[----:B-1----:R-:W-:-:S03]  /*2220*/  PRMT R11, RZ, 0x7610, R11 ;  /* 0x00007610ff0b7816 */ /* 0x002fc6000000000b */
[----:B------:R-:W-:Y:S01]  /*2230*/  STS.U16 [R7+UR12+0xb00], R50 ;  /* 0x000b003207007988 */ /* 0x000fe2000800040c */
[----:B----4-:R-:W-:-:S03]  /*2240*/  SHF.L.U32 R6, R16, 0x1, RZ ;  /* 0x0000000110067819 */ /* 0x010fc600000006ff */
[----:B------:R-:W-:Y:S01]  /*2250*/  STS.U16 [R7+UR12+0xf00], R62 ;  /* 0x000f003e07007988 */ /* 0x000fe2000800040c */
[----:B------:R-:W-:Y:S01]  /*2260*/  IADD3 R6, P2, P1, R6, UR6, R5 ;  /* 0x0000000606067c10 */ /* 0x000fe2000f95e005 */
[----:B------:R-:W-:Y:S02]  /*2270*/  IMAD.HI R5, R16, 0x2, RZ ;  /* 0x0000000210057827 */ /* 0x000fe400078e02ff */
[----:B------:R-:W-:Y:S01]  /*2280*/  STS.U16 [R7+UR12+0x1300], R70 ;  /* 0x0013004607007988 */ /* 0x000fe2000800040c */
[----:B------:R-:W-:Y:S01]  /*2290*/  UMOV UR6, 0x1 ;  /* 0x0000000100067882 */ /* 0x000fe20000000000 */
[----:B------:R-:W-:Y:S02]  /*22a0*/  PRMT R16, RZ, 0x7610, R16 ;  /* 0x00007610ff107816 */ /* 0x000fe40000000010 */
[----:B------:R-:W-:Y:S01]  /*22b0*/  STS.U16 [R7+UR12+0x1700], R77 ;  /* 0x0017004d07007988 */ /* 0x000fe2000800040c */
[----:B------:R-:W-:Y:S02]  /*22c0*/  IADD3.X R2, PT, PT, R5, UR7, R2, P2, P1 ;  /* 0x0000000705027c10 */ /* 0x000fe400097e2402 */
[----:B------:R-:W-:Y:S01]  /*22d0*/  ISETP.LT.AND P2, PT, RZ, UR22, PT ;  /* 0x00000016ff007c0c */ /* 0x000fe2000bf41270 */
[----:B------:R-:W-:Y:S04]  /*22e0*/  STS.U16 [R7+UR12+0x1b00], R78 ;  /* 0x001b004e07007988 */ /* 0x000fe8000800040c */
[----:B------:R1:W-:Y:S04]  /*22f0*/  STS.U16 [R7+UR12+0x1f00], R86 ;  /* 0x001f005607007988 */ /* 0x0003e8000800040c */
[----:B------:R-:W-:Y:S04]  /*2300*/  STS.U16 [R13+UR12+0x380], R40 ;  /* 0x000380280d007988 */ /* 0x000fe8000800040c */
[----:B------:R-:W-:Y:S01]  /*2310*/  STS.U16 [R13+UR12+0x780], R58 ;  /* 0x0007803a0d007988 */ /* 0x000fe2000800040c */
[----:B-1----:R-:W-:-:S03]  /*2320*/  IMAD R7, R8, R3, RZ ;  /* 0x0000000308077224 */ /* 0x002fc600078e02ff */
[----:B------:R-:W-:Y:S02]  /*2330*/  STS.U16 [R13+UR12+0xb80], R68 ;  /* 0x000b80440d007988 */ /* 0x000fe4000800040c */
[C---:B------:R-:W-:Y:S02]  /*2340*/  LEA R74, P1, R7.reuse, R6, 0x1 ;  /* 0x00000006074a7211 */ /* 0x040fe400078208ff */
[----:B------:R1:W-:Y:S02]  /*2350*/  STS.U16 [R13+UR12+0xf80], R25 ;  /* 0x000f80190d007988 */ /* 0x0003e4000800040c */
[----:B------:R-:W-:Y:S02]  /*2360*/  LEA.HI.X.SX32 R75, R7, R2, 0x1, P1 ;  /* 0x00000002074b7211 */ /* 0x000fe400008f0eff */
[----:B------:R-:W-:Y:S01]  /*2370*/  STS.U16 [R13+UR12+0x1380], R53 ;  /* 0x001380350d007988 */ /* 0x000fe2000800040c */
[----:B------:R-:W-:-:S03]  /*2380*/  LOP3.LUT P1, RZ, R4, 0x7f, RZ, 0xc0, !PT ;  /* 0x0000007f04ff7812 */ /* 0x000fc6000782c0ff */
[----:B------:R-:W-:Y:S01]  /*2390*/  STS.U16 [R13+UR12+0x1780], R81 ;  /* 0x001780510d007988 */ /* 0x000fe2000800040c */
[----:B-1----:R-:W-:-:S03]  /*23a0*/  PRMT R25, RZ, 0x7610, R25 ;  /* 0x00007610ff197816 */ /* 0x002fc60000000019 */
[----:B------:R-:W-:Y:S04]  /*23b0*/  STS.U16 [R13+UR12+0x1b80], R82 ;  /* 0x001b80520d007988 */ /* 0x000fe8000800040c */
[----:B------:R1:W-:Y:S02]  /*23c0*/  STS.U16 [R13+UR12+0x1f80], R88 ;  /* 0x001f80580d007988 */ /* 0x0003e4000800040c */
[----:B------:R-:W-:Y:S01]  /*23d0*/  VOTEU.ALL UP0, P1 ;  /* 0x0000000000ff7886 */ /* 0x000fe20000800000 */
[----:B------:R-:W-:Y:S01]  /*23e0*/  VOTEU.ALL UP1, P1 ;  /* 0x0000000000ff7886 */ /* 0x000fe20000820000 */
[----:B------:R-:W-:Y:S01]  /*23f0*/  STTM.x64 tmem[UR14], RZ ;  /* 0x000000ff000079ed */ /* 0x000fe2000834000e */
[----:B------:R-:W4:Y:S02]  /*2400*/  FENCE.VIEW.ASYNC.T ;  /* 0x00000000000073c6 */ /* 0x000f240000000200 */
[----:B----4-:R-:W-:Y:S01]  /*2410*/  BAR.SYNC.DEFER_BLOCKING 0x0 ;  /* 0x0000000000007b1d */ /* 0x010fe20000010000 */
[----:B------:R-:W-:-:S04]  /*2420*/  @!UP0 UIADD3 UR4, UPT, UPT, -UR6, 0x100000, URZ ;  /* 0x0010000006048890 */ /* 0x000fc8000fffe1ff */
[----:B------:R-:W-:Y:S02]  /*2430*/  @!UP0 USHF.L.U32 UR5, UR4, 0xb, URZ ;  /* 0x0000000b04058899 */ /* 0x000fe400080006ff */
[----:B------:R-:W-:Y:S01]  /*2440*/  @!UP0 USHF.L.U32 UR4, UR4, 0x1, URZ ;  /* 0x0000000104048899 */ /* 0x000fe200080006ff */
[----:B-1----:R-:W-:Y:S01]  /*2450*/  PRMT R13, RZ, 0x7610, R13 ;  /* 0x00007610ff0d7816 */ /* 0x002fe2000000000d */
[----:B------:R-:W1:Y:S10]  /*2460*/  FENCE.VIEW.ASYNC.S ;  /* 0x00000000000073c6 */ /* 0x000e740000000000 */
[----:B-1----:R1:W4:Y:S02]  /*2470*/  @!UP1 SYNCS.EXCH.64 URZ, [UR15], UR4 ;  /* 0x000000040fff95b2 */ /* 0x0023240008000100 */
[----:B----4-:R-:W-:Y:S01]  /*2480*/  BAR.SYNC.DEFER_BLOCKING 0x0 ;  /* 0x0000000000007b1d */ /* 0x010fe20000010000 */
[----:B------:R-:W-:-:S05]  /*2490*/  SHF.R.U32.HI R2, RZ, 0x5, R4 ;  /* 0x00000005ff027819 */ /* 0x000fca0000011604 */
[----:B-1----:R-:W1:Y:S01]  /*24a0*/  LDCU UR4, c[0x0][0x3d0] ;  /* 0x00007a00ff0477ac */ /* 0x002e620008000800 */
[----:B------:R-:W4:Y:S01]  /*24b0*/  LDCU UR5, c[0x0][0x3d4] ;  /* 0x00007a80ff0577ac */ /* 0x000f220008000800 */
[----:B------:R-:W2:Y:S04]  /*24c0*/  @P2 LDG.E.U16 R11, desc[UR34][R74.64] ;  /* 0x000000224a0b2981 */ /* 0x000ea8000c1e1500 */
        /* <DEDUP_REMOVED lines=14> */
[----:B------:R-:W2:Y:S01]  /*25b0*/  @P2 LDG.E.U16 R33, desc[UR34][R110.64] ;  /* 0x000000226e212981 */ /* 0x000ea2000c1e1500 */
[----:B------:R-:W-:Y:S01]  /*25c0*/  SGXT.U32 R2, R2, 0x2 ;  /* 0x000000020202781a */ /* 0x000fe20000000000 */
[----:B-1----:R-:W-:Y:S01]  /*25d0*/  UIMAD UR4, UR9, UR4, URZ ;  /* 0x00000004090472a4 */ /* 0x002fe2000f8e02ff */
[----:B------:R-:W-:Y:S01]  /*25e0*/  SHF.R.S32.HI R5, RZ, 0x6, R4 ;  /* 0x00000006ff057819 */ /* 0x000fe20000011404 */
[----:B------:R-:W-:Y:S01]  /*25f0*/  VOTEU.ALL UP1, P1 ;  /* 0x0000000000ff7886 */ /* 0x000fe20000820000 */
[----:B------:R-:W-:Y:S01]  /*2600*/  LOP3.LUT R4, R4, 0x1f, RZ, 0xc0, !PT ;  /* 0x0000001f04047812 */ /* 0x000fe200078ec0ff */
[----:B---3--:R-:W-:Y:S01]  /*2610*/  IMAD R2, R2, R37, RZ ;  /* 0x0000002502027224 */ /* 0x008fe200078e02ff */
[----:B------:R-:W-:Y:S01]  /*2620*/  SGXT R5, R5, 0x1 ;  /* 0x000000010505781a */ /* 0x000fe20000000200 */
[----:B------:R-:W-:Y:S01]  /*2630*/  USHF.L.U32 UR8, UR4, 0x1, URZ ;  /* 0x0000000104087899 */ /* 0x000fe200080006ff */
[----:B------:R-:W-:Y:S01]  /*2640*/  PRMT R39, RZ, 0x7610, R39 ;  /* 0x00007610ff277816 */ /* 0x000fe20000000027 */
[----:B----4-:R-:W-:Y:S01]  /*2650*/  IMAD R4, R4, UR5, RZ ;  /* 0x0000000504047c24 */ /* 0x010fe2000f8e02ff */
[C---:B------:R-:W-:Y:S01]  /*2660*/  LEA R6, R37.reuse, R2, 0x2 ;  /* 0x0000000225067211 */ /* 0x040fe200078e10ff */
[----:B------:R-:W-:Y:S01]  /*2670*/  UIMAD.WIDE UR4, UR4, 0x2, URZ ;  /* 0x00000002040478a5 */ /* 0x000fe2000f8e02ff */
[----:B------:R-:W-:Y:S01]  /*2680*/  LOP3.LUT R70, R12, 0x90, R5, 0x78, !PT ;  /* 0x000000900c467812 */ /* 0x000fe200078e7805 */
[----:B------:R-:W-:Y:S01]  /*2690*/  UIADD3 UR7, UPT, UPT, UR18, 0x1c, URZ ;  /* 0x0000001c12077890 */ /* 0x000fe2000fffe0ff */
[C---:B------:R-:W-:Y:S01]  /*26a0*/  SHF.L.U32 R5, R4.reuse, 0x1, RZ ;  /* 0x0000000104057819 */ /* 0x040fe200000006ff */
[----:B------:R-:W-:Y:S01]  /*26b0*/  IMAD.HI R4, R4, 0x2, RZ ;  /* 0x0000000204047827 */ /* 0x000fe200078e02ff */
[----:B------:R-:W-:Y:S01]  /*26c0*/  LEA R7, R37, R6, 0x2 ;  /* 0x0000000625077211 */ /* 0x000fe200078e10ff */
[----:B------:R-:W-:Y:S01]  /*26d0*/  UIADD3 UR16, UPT, UPT, UR13, 0x40, URZ ;  /* 0x000000400d107890 */ /* 0x000fe2000fffe0ff */
[----:B0-----:R-:W-:Y:S01]  /*26e0*/  IADD3 R81, P3, P4, R5, UR8, R34 ;  /* 0x0000000805517c10 */ /* 0x001fe2000fc7e022 */
[----:B------:R-:W-:Y:S01]  /*26f0*/  UIADD3 UR8, UPT, UPT, UR18, 0x3c, URZ ;  /* 0x0000003c12087890 */ /* 0x000fe2000fffe0ff */
[C---:B------:R-:W-:Y:S01]  /*2700*/  LEA R5, R37.reuse, R7, 0x2 ;  /* 0x0000000725057211 */ /* 0x040fe200078e10ff */
[----:B------:R-:W-:Y:S01]  /*2710*/  IMAD R9, R37, UR7, RZ ;  /* 0x0000000725097c24 */ /* 0x000fe2000f8e02ff */
[----:B------:R-:W-:-:S02]  /*2720*/  IADD3.X R35, PT, PT, R4, UR5, R35, P3, P4 ;  /* 0x0000000504237c10 */ /* 0x000fc40009fe8423 */
[C---:B------:R-:W-:Y:S01]  /*2730*/  LEA R4, R37.reuse, R5, 0x2 ;  /* 0x0000000525047211 */ /* 0x040fe200078e10ff */
[C---:B------:R-:W-:Y:S01]  /*2740*/  IMAD R10, R37.reuse, UR8, RZ ;  /* 0x00000008250a7c24 */ /* 0x040fe2000f8e02ff */
[-C--:B------:R-:W-:Y:S01]  /*2750*/  LEA R108, P4, R2, R81.reuse, 0x1 ;  /* 0x00000051026c7211 */ /* 0x080fe200078808ff */
[----:B------:R-:W-:Y:S01]  /*2760*/  UIADD3 UR8, UPT, UPT, UR12, 0x5000, URZ ;  /* 0x000050000c087890 */ /* 0x000fe2000fffe0ff */
[C---:B------:R-:W-:Y:S02]  /*2770*/  LEA R8, R37.reuse, R4, 0x2 ;  /* 0x0000000425087211 */ /* 0x040fe400078e10ff */
[----:B------:R-:W-:Y:S02]  /*2780*/  LEA R106, P5, R6, R81, 0x1 ;  /* 0x00000051066a7211 */ /* 0x000fe400078a08ff */
[----:B------:R-:W-:Y:S02]  /*2790*/  LEA.HI.X.SX32 R109, R2, R35, 0x1, P4 ;  /* 0x00000023026d7211 */ /* 0x000fe400020f0eff */
[----:B------:R-:W-:-:S02]  /*27a0*/  LEA R2, R37, R8, 0x2 ;  /* 0x0000000825027211 */ /* 0x000fc400078e10ff */
[----:B------:R-:W-:Y:S02]  /*27b0*/  LEA R78, P3, R10, R81, 0x1 ;  /* 0x000000510a4e7211 */ /* 0x000fe400078608ff */
[----:B------:R-:W-:Y:S02]  /*27c0*/  LEA.HI.X.SX32 R107, R6, R35, 0x1, P5 ;  /* 0x00000023066b7211 */ /* 0x000fe400028f0eff */
[----:B------:R-:W-:Y:S02]  /*27d0*/  LEA R104, P4, R7, R81, 0x1 ;  /* 0x0000005107687211 */ /* 0x000fe400078808ff */
[----:B------:R-:W-:Y:S02]  /*27e0*/  LEA R6, R37, R2, 0x3 ;  /* 0x0000000225067211 */ /* 0x000fe400078e18ff */
[----:B------:R-:W-:Y:S02]  /*27f0*/  LEA.HI.X.SX32 R79, R10, R35, 0x1, P3 ;  /* 0x000000230a4f7211 */ /* 0x000fe400018f0eff */
[----:B------:R-:W-:-:S02]  /*2800*/  LEA R102, P3, R5, R81, 0x1 ;  /* 0x0000005105667211 */ /* 0x000fc400078608ff */
[----:B------:R-:W-:Y:S02]  /*2810*/  LEA.HI.X.SX32 R105, R7, R35, 0x1, P4 ;  /* 0x0000002307697211 */ /* 0x000fe400020f0eff */
[----:B------:R-:W-:Y:S02]  /*2820*/  LEA R7, R37, R6, 0x2 ;  /* 0x0000000625077211 */ /* 0x000fe400078e10ff */
[C---:B------:R-:W-:Y:S02]  /*2830*/  LEA R100, P4, R4.reuse, R81, 0x1 ;  /* 0x0000005104647211 */ /* 0x040fe400078808ff */
[----:B------:R-:W-:Y:S02]  /*2840*/  LEA.HI.X.SX32 R103, R5, R35, 0x1, P3 ;  /* 0x0000002305677211 */ /* 0x000fe400018f0eff */
[----:B------:R-:W-:Y:S02]  /*2850*/  LEA R5, R37, R7, 0x2 ;  /* 0x0000000725057211 */ /* 0x000fe400078e10ff */
[----:B------:R-:W-:-:S02]  /*2860*/  LEA.HI.X.SX32 R101, R4, R35, 0x1, P4 ;  /* 0x0000002304657211 */ /* 0x000fc400020f0eff */
[----:B------:R-:W-:Y:S01]  /*2870*/  LEA R98, P3, R8, R81, 0x1 ;  /* 0x0000005108627211 */ /* 0x000fe200078608ff */
[----:B------:R-:W-:-:S04]  /*2880*/  @!UP0 UIADD3 UR4, UPT, UPT, -UR6, 0x100000, URZ ;  /* 0x0010000006048890 */ /* 0x000fc8000fffe1ff */
[----:B------:R-:W-:Y:S02]  /*2890*/  @!UP0 USHF.L.U32 UR5, UR4, 0xb, URZ ;  /* 0x0000000b04058899 */ /* 0x000fe400080006ff */
[----:B------:R-:W-:Y:S01]  /*28a0*/  @!UP0 USHF.L.U32 UR4, UR4, 0x1, URZ ;  /* 0x0000000104048899 */ /* 0x000fe200080006ff */
[----:B------:R-:W-:Y:S02]  /*28b0*/  LEA R96, P4, R2, R81, 0x1 ;  /* 0x0000005102607211 */ /* 0x000fe400078808ff */
[----:B------:R-:W-:Y:S02]  /*28c0*/  LEA R4, R37, R5, 0x2 ;  /* 0x0000000525047211 */ /* 0x000fe400078e10ff */
[-C--:B------:R-:W-:Y:S02]  /*28d0*/  LEA.HI.X.SX32 R99, R8, R35.reuse, 0x1, P3 ;  /* 0x0000002308637211 */ /* 0x080fe400018f0eff */
[----:B------:R-:W-:Y:S02]  /*28e0*/  LEA.HI.X.SX32 R97, R2, R35, 0x1, P4 ;  /* 0x0000002302617211 */ /* 0x000fe400020f0eff */
[----:B------:R-:W-:-:S02]  /*28f0*/  LEA R90, P3, R7, R81, 0x1 ;  /* 0x00000051075a7211 */ /* 0x000fc400078608ff */
[----:B------:R-:W-:Y:S01]  /*2900*/  LEA R2, R37, R4, 0x2 ;  /* 0x0000000425027211 */ /* 0x000fe200078e10ff */
[----:B------:R0:W1:Y:S01]  /*2910*/  @!UP1 SYNCS.EXCH.64 URZ, [UR12+0x7008], UR4 ;  /* 0x007008040cff95b2 */ /* 0x0000620008000100 */
[----:B------:R-:W-:Y:S01]  /*2920*/  LEA.HI.X.SX32 R91, R7, R35, 0x1, P3 ;  /* 0x00000023075b7211 */ /* 0x000fe200018f0eff */
[----:B------:R-:W-:Y:S01]  /*2930*/  VOTEU.ALL UP1, P1 ;  /* 0x0000000000ff7886 */ /* 0x000fe20000820000 */
[-C--:B------:R-:W-:Y:S02]  /*2940*/  LEA R84, P3, R2, R81.reuse, 0x1 ;  /* 0x0000005102547211 */ /* 0x080fe400078608ff */
[----:B------:R-:W-:Y:S02]  /*2950*/  LEA R92, P5, R6, R81, 0x1 ;  /* 0x00000051065c7211 */ /* 0x000fe400078a08ff */
[----:B------:R-:W-:Y:S02]  /*2960*/  LEA.HI.X.SX32 R85, R2, R35, 0x1, P3 ;  /* 0x0000002302557211 */ /* 0x000fe400018f0eff */
[----:B------:R-:W-:-:S02]  /*2970*/  ISETP.EQ.U32.AND P3, PT, RZ, UR18, P2 ;  /* 0x00000012ff007c0c */ /* 0x000fc40009762070 */
[----:B------:R-:W-:Y:S01]  /*2980*/  LEA.HI.X.SX32 R93, R6, R35, 0x1, P5 ;  /* 0x00000023065d7211 */ /* 0x000fe200028f0eff */
[----:B0-----:R-:W-:-:S04]  /*2990*/  @!UP0 UIADD3 UR4, UPT, UPT, -UR6, 0x100000, URZ ;  /* 0x0010000006048890 */ /* 0x001fc8000fffe1ff */
[----:B------:R-:W-:Y:S02]  /*29a0*/  @!UP0 USHF.L.U32 UR5, UR4, 0xb, URZ ;  /* 0x0000000b04058899 */ /* 0x000fe400080006ff */
[----:B------:R-:W-:Y:S01]  /*29b0*/  @!UP0 USHF.L.U32 UR4, UR4, 0x1, URZ ;  /* 0x0000000104048899 */ /* 0x000fe200080006ff */
[----:B------:R-:W-:Y:S02]  /*29c0*/  LEA R88, P4, R5, R81, 0x1 ;  /* 0x0000005105587211 */ /* 0x000fe400078808ff */
[C---:B------:R-:W-:Y:S02]  /*29d0*/  LOP3.LUT R69, R70.reuse, 0x20, RZ, 0x3c, !PT ;  /* 0x0000002046457812 */ /* 0x040fe400078e3cff */
[----:B------:R-:W-:Y:S02]  /*29e0*/  LEA R6, R37, R2, 0x2 ;  /* 0x0000000225067211 */ /* 0x000fe400078e10ff */
[C---:B------:R-:W-:Y:S02]  /*29f0*/  LOP3.LUT R68, R70.reuse, 0x40, RZ, 0x3c, !PT ;  /* 0x0000004046447812 */ /* 0x040fe400078e3cff */
[----:B------:R-:W-:-:S02]  /*2a00*/  LOP3.LUT R2, R70, 0x60, RZ, 0x3c, !PT ;  /* 0x0000006046027812 */ /* 0x000fc400078e3cff */
[C---:B------:R-:W-:Y:S02]  /*2a10*/  LEA R86, P5, R4.reuse, R81, 0x1 ;  /* 0x0000005104567211 */ /* 0x040fe400078a08ff */
[-C--:B------:R-:W-:Y:S02]  /*2a20*/  LEA.HI.X.SX32 R89, R5, R35.reuse, 0x1, P4 ;  /* 0x0000002305597211 */ /* 0x080fe400020f0eff */
[----:B------:R-:W-:Y:S02]  /*2a30*/  LEA R5, R37, R6, 0x2 ;  /* 0x0000000625057211 */ /* 0x000fe400078e10ff */
[----:B------:R-:W-:Y:S02]  /*2a40*/  LEA.HI.X.SX32 R87, R4, R35, 0x1, P5 ;  /* 0x0000002304577211 */ /* 0x000fe400028f0eff */
[-C--:B------:R-:W-:Y:S02]  /*2a50*/  LEA R94, P6, R9, R81.reuse, 0x1 ;  /* 0x00000051095e7211 */ /* 0x080fe400078c08ff */
[----:B------:R-:W-:-:S02]  /*2a60*/  LEA R82, P4, R6, R81, 0x1 ;  /* 0x0000005106527211 */ /* 0x000fc400078808ff */
[----:B------:R-:W-:Y:S02]  /*2a70*/  LEA R80, P5, R5, R81, 0x1 ;  /* 0x0000005105507211 */ /* 0x000fe400078a08ff */
[-C--:B------:R-:W-:Y:S02]  /*2a80*/  LEA.HI.X.SX32 R95, R9, R35.reuse, 0x1, P6 ;  /* 0x00000023095f7211 */ /* 0x080fe400030f0eff */
[-C--:B------:R-:W-:Y:S02]  /*2a90*/  LEA.HI.X.SX32 R83, R6, R35.reuse, 0x1, P4 ;  /* 0x0000002306537211 */ /* 0x080fe400020f0eff */
[----:B------:R-:W-:Y:S02]  /*2aa0*/  LEA.HI.X.SX32 R81, R5, R35, 0x1, P5 ;  /* 0x0000002305517211 */ /* 0x000fe400028f0eff */
[----:B------:R-:W-:Y:S02]  /*2ab0*/  PRMT R37, RZ, 0x7610, R37 ;  /* 0x00007610ff257816 */ /* 0x000fe40000000025 */
[----:B------:R-:W-:-:S02]  /*2ac0*/  PRMT R41, RZ, 0x7610, R41 ;  /* 0x00007610ff297816 */ /* 0x000fc40000000029 */
[----:B------:R-:W-:Y:S02]  /*2ad0*/  PRMT R43, RZ, 0x7610, R43 ;  /* 0x00007610ff2b7816 */ /* 0x000fe4000000002b */
[----:B------:R-:W-:Y:S02]  /*2ae0*/  PRMT R45, RZ, 0x7610, R45 ;  /* 0x00007610ff2d7816 */ /* 0x000fe4000000002d */
[----:B------:R-:W-:Y:S02]  /*2af0*/  PRMT R47, RZ, 0x7610, R47 ;  /* 0x00007610ff2f7816 */ /* 0x000fe4000000002f */
[----:B------:R-:W-:Y:S02]  /*2b00*/  PRMT R49, RZ, 0x7610, R49 ;  /* 0x00007610ff317816 */ /* 0x000fe40000000031 */
        /* <DEDUP_REMOVED lines=8> */
[----:B------:R-:W-:Y:S01]  /*2b90*/  PRMT R150, RZ, 0x7610, R150 ;  /* 0x00007610ff967816 */ /* 0x000fe20000000096 */
[----:B--2---:R0:W-:Y:S04]  /*2ba0*/  STS.U16 [R70+UR12+0x4000], R11 ;  /* 0x0040000b46007988 */ /* 0x0041e8000800040c */
[----:B------:R0:W-:Y:S04]  /*2bb0*/  STS.U16 [R70+UR12+0x4400], R17 ;  /* 0x0044001146007988 */ /* 0x0001e8000800040c */
        /* <DEDUP_REMOVED lines=13> */
[----:B------:R0:W-:Y:S01]  /*2c90*/  STS.U16 [R2+UR12+0x4f00], R33 ;  /* 0x004f002102007988 */ /* 0x0001e2000800040c */
[----:B-1----:R1:W-:Y:S06]  /*2ca0*/  MEMBAR.ALL.CTA ;  /* 0x0000000000007992 */ /* 0x0023ec0000008000 */
[----:B-1----:R-:W-:Y:S04]  /*2cb0*/  FENCE.VIEW.ASYNC.S ;  /* 0x00000000000073c6 */ /* 0x002fe80000000000 */
[----:B------:R-:W1:Y:S02]  /*2cc0*/  FENCE.VIEW.ASYNC.S ;  /* 0x00000000000073c6 */ /* 0x000e640000000000 */
[----:B-1----:R0:W1:Y:S02]  /*2cd0*/  @!UP1 SYNCS.EXCH.64 URZ, [UR12+0x5000], UR4 ;  /* 0x005000040cff95b2 */ /* 0x0020640008000100 */
[----:B-1----:R-:W-:Y:S06]  /*2ce0*/  BAR.SYNC.DEFER_BLOCKING 0x0 ;  /* 0x0000000000007b1d */ /* 0x002fec0000010000 */
[----:B0-----:R-:W-:Y:S05]  /*2cf0*/  @!P3 BRA `(.L_x_6) ;  /* 0x000000000088b947 */ /* 0x001fea0003800000 */
[----:B------:R-:W-:Y:S02]  /*2d00*/  UIADD3 UR4, UPT, UPT, UR12, 0x4000, URZ ;  /* 0x000040000c047890 */ /* 0x000fe4000fffe0ff */
[----:B------:R-:W-:Y:S02]  /*2d10*/  USHF.R.U32.HI UR6, URZ, 0x4, UR12 ;  /* 0x00000004ff067899 */ /* 0x000fe4000801160c */
[----:B------:R-:W-:Y:S02]  /*2d20*/  USHF.R.U32.HI UR4, URZ, 0x4, UR4 ;  /* 0x00000004ff047899 */ /* 0x000fe40008011604 */
[----:B------:R-:W-:Y:S02]  /*2d30*/  USGXT.U32 UR6, UR6, 0xe ;  /* 0x0000000e0606789a */ /* 0x000fe40008000000 */
[----:B------:R-:W-:Y:S02]  /*2d40*/  USGXT.U32 UR10, UR4, 0xe ;  /* 0x0000000e040a789a */ /* 0x000fe40008000000 */
[----:B------:R-:W-:-:S02]  /*2d50*/  UIADD3 UR32, UP1, UPT, UR6, 0x2000080, URZ ;  /* 0x0200008006207890 */ /* 0x000fc4000ff3e0ff */
[----:B------:R-:W-:Y:S01]  /*2d60*/  UIADD3 UR30, UP2, UPT, UR10, 0x2, URZ ;  /* 0x000000020a1e7890 */ /* 0x000fe2000ff5e0ff */
[----:B------:R-:W-:Y:S01]  /*2d70*/  UMOV UR4, URZ ;  /* 0x000000ff00047c82 */ /* 0x000fe20008000000 */
[----:B------:R-:W-:Y:S01]  /*2d80*/  UMOV UR5, URZ ;  /* 0x000000ff00057c82 */ /* 0x000fe20008000000 */
[----:B------:R-:W-:Y:S02]  /*2d90*/  UIADD3.X UR33, UPT, UPT, UR4, 0x40004040, URZ, UP1, !UPT ;  /* 0x4000404004217890 */ /* 0x000fe40008ffe4ff */
[----:B------:R-:W-:Y:S02]  /*2da0*/  UIADD3.X UR31, UPT, UPT, UR5, 0x40004040, URZ, UP2, !UPT ;  /* 0x40004040051f7890 */ /* 0x000fe400097fe4ff */
[----:B------:R-:W-:Y:S02]  /*2db0*/  ULOP3.LUT UR6, UR6, 0x2000000, URZ, 0xfc, !UPT ;  /* 0x0200000006067892 */ /* 0x000fe4000f8efcff */
[----:B------:R-:W-:Y:S02]  /*2dc0*/  UIADD3.64 UR20, UPT, UPT, UR32, 0x80, URZ ;  /* 0x0000008020147897 */ /* 0x000fe4000fffe0ff */
[----:B------:R-:W-:-:S02]  /*2dd0*/  UIADD3.64 UR24, UPT, UPT, UR30, 0x2, URZ ;  /* 0x000000021e187897 */ /* 0x000fc4000fffe0ff */
[----:B------:R-:W-:Y:S02]  /*2de0*/  UIADD3.64 UR26, UPT, UPT, UR32, 0x100, URZ ;  /* 0x00000100201a7897 */ /* 0x000fe4000fffe0ff */
[----:B------:R-:W-:Y:S01]  /*2df0*/  UIADD3.64 UR28, UPT, UPT, UR30, 0x4, URZ ;  /* 0x000000041e1c7897 */ /* 0x000fe2000fffe0ff */
[----:B------:R-:W-:Y:S01]  /*2e00*/  UMOV UR36, 0x0 ;  /* 0x0000000000247882 */ /* 0x000fe20000000000 */
[----:B------:R-:W-:Y:S01]  /*2e10*/  UMOV UR37, 0x8088010 ;  /* 0x0808801000257882 */ /* 0x000fe20000000000 */
[----:B------:R-:W-:Y:S01]  /*2e20*/  UMOV UR7, 0x40004040 ;  /* 0x4000404000077882 */ /* 0x000fe20000000000 */
[----:B------:R-:W-:Y:S01]  /*2e30*/  UMOV UR11, 0x40004040 ;  /* 0x40004040000b7882 */ /* 0x000fe20000000000 */
[----:B------:R-:W-:Y:S01]  /*2e40*/  UMOV UR38, 0x0 ;  /* 0x0000000000267882 */ /* 0x000fe20000000000 */
[----:B------:R-:W-:Y:S01]  /*2e50*/  UMOV UR39, 0x8088010 ;  /* 0x0808801000277882 */ /* 0x000fe20000000000 */
[----:B------:R-:W-:Y:S01]  /*2e60*/  UMOV UR40, 0x0 ;  /* 0x0000000000287882 */ /* 0x000fe20000000000 */
[----:B------:R-:W-:Y:S01]  /*2e70*/  UMOV UR41, 0x8088010 ;  /* 0x0808801000297882 */ /* 0x000fe20000000000 */
[----:B------:R-:W-:Y:S01]  /*2e80*/  UMOV UR4, UR8 ;  /* 0x0000000800047c82 */ /* 0x000fe20008000000 */
[----:B------:R0:W-:Y:S01]  /*2e90*/  UTCHMMA gdesc[UR6], gdesc[UR10], tmem[UR16], tmem[UR36], idesc[UR37], !UPT ;  /* 0x00ff240a060075ea */ /* 0x0001e2000f800010 */
[----:B------:R-:W-:Y:S01]  /*2ea0*/  UMOV UR42, 0x0 ;  /* 0x00000000002a7882 */ /* 0x000fe20000000000 */
[----:B------:R-:W-:Y:S01]  /*2eb0*/  UMOV UR43, 0x8088010 ;  /* 0x08088010002b7882 */ /* 0x000fe20000000000 */
[----:B------:R0:W-:Y:S01]  /*2ec0*/  UTCHMMA gdesc[UR32], gdesc[UR30], tmem[UR16], tmem[UR38], idesc[UR39], UPT ;  /* 0x00ff261e200075ea */ /* 0x0001e2000b800010 */
[----:B------:R-:W-:Y:S01]  /*2ed0*/  UMOV UR4, UR4 ;  /* 0x0000000400047c82 */ /* 0x000fe20008000000 */
[----:B------:R0:W-:Y:S01]  /*2ee0*/  UTCHMMA gdesc[UR20], gdesc[UR24], tmem[UR16], tmem[UR40], idesc[UR41], UPT ;  /* 0x00ff2818140075ea */ /* 0x0001e2000b800010 */
[----:B------:R0:W-:Y:S01]  /*2ef0*/  UTCHMMA gdesc[UR26], gdesc[UR28], tmem[UR16], tmem[UR42], idesc[UR43], UPT ;  /* 0x00ff2a1c1a0075ea */ /* 0x0001e2000b800010 */
[----:B------:R0:W-:Y:S01]  /*2f00*/  UTCBAR [UR4], URZ ;  /* 0x000000ff040073e9 */ /* 0x0001e200080000ff */
[----:B------:R-:W-:Y:S01]  /*2f10*/  NOP ;  /* 0x0000000000007918 */ /* 0x000fe20000000000 */
.L_x_6:
[----:B------:R-:W-:Y:S05]  /*2f20*/  @!P2 BRA `(.L_x_7) ;  /* 0x000000000008a947 */ /* 0x000fea0003800000 */
[----:B------:R-:W1:Y:S02]  /*2f30*/  SYNCS.PHASECHK.TRANS64.TRYWAIT P4, [UR12+0x5000], RZ ;  /* 0x005000ffff0075a7 */ /* 0x000e64000808110c */
[----:B-1----:R-:W-:Y:S05]  /*2f40*/  @!P4 BRA `(.L_x_8) ;  /* 0x0000005c0000c947 */ /* 0x002fea0003800000 */
.L_x_7:
[----:B------:R-:W-:Y:S06]  /*2f50*/  BAR.SYNC.DEFER_BLOCKING 0x0 ;  /* 0x0000000000007b1d */ /* 0x000fec0000010000 */
[----:B------:R-:W1:Y:S01]  /*2f60*/  LDTM.x32 R4, tmem[UR14+0x40] ;  /* 0x0000400e000479ee */ /* 0x000e6200082c0000 */
[----:B------:R-:W2:Y:S01]  /*2f70*/  @!P1 SYNCS.CCTL.IV [UR12+0x5000] ;  /* 0x00500000ff0099b1 */ /* 0x000ea2000800000c */
[----:B------:R-:W-:Y:S01]  /*2f80*/  NOP ;  /* 0x0000000000007918 */ /* 0x000fe20000000000 */
[----:B------:R3:W5:Y:S04]  /*2f90*/  @P2 LDG.E.U16 R37, desc[UR34][R108.64] ;  /* 0x000000226c252981 */ /* 0x000768000c1e1500 */
[----:B------:R3:W5:Y:S01]  /*2fa0*/  @P2 LDG.E.U16 R39, desc[UR34][R104.64] ;  /* 0x0000002268272981 */ /* 0x000762000c1e1500 */
[----:B-1----:R-:W-:Y:S01]  /*2fb0*/  FMUL R42, R4, UR17 ;  /* 0x00000011042a7c20 */ /* 0x002fe20008400000 */
[----:B------:R-:W-:Y:S01]  /*2fc0*/  FMUL R53, R5, UR17 ;  /* 0x0000001105357c20 */ /* 0x000fe20008400000 */
[----:B------:R-:W-:Y:S01]  /*2fd0*/  FMUL R44, R6, UR17 ;  /* 0x00000011062c7c20 */ /* 0x000fe20008400000 */
[----:B------:R-:W-:Y:S01]  /*2fe0*/  FMUL R46, R7, UR17 ;  /* 0x00000011072e7c20 */ /* 0x000fe20008400000 */
[----:B------:R-:W-:Y:S01]  /*2ff0*/  FMUL R55, R8, UR17 ;  /* 0x0000001108377c20 */ /* 0x000fe20008400000 */
[----:B------:R-:W-:Y:S01]  /*3000*/  FMUL R71, R35, UR17 ;  /* 0x0000001123477c20 */ /* 0x000fe20008400000 */
[----:B------:R3:W5:Y:S01]  /*3010*/  @P2 LDG.E.U16 R41, desc[UR34][R100.64] ;  /* 0x0000002264292981 */ /* 0x000762000c1e1500 */
[----:B------:R-:W-:Y:S01]  /*3020*/  FMNMX3 R44, R42, R53, R44, !PT ;  /* 0x000000352a2c7276 */ /* 0x000fe2000780002c */
        /* <DEDUP_REMOVED lines=51> */
[----:B------:R-:W-:-:S04]  /*3360*/  FMNMX3 R44, R46, R44, R55, !PT ;  /* 0x0000002c2e2c7276 */ /* 0x000fc80007800037 */
[----:B------:R-:W-:-:S04]  /*3370*/  FMNMX3 R42, R44, R42, R53, !PT ;  /* 0x0000002a2c2a7276 */ /* 0x000fc80007800035 */
[----:B------:R-:W-:-:S05]  /*3380*/  FMNMX3 R71, R42, -INF , R71, !PT ;  /* 0xff8000002a477876 */ /* 0x000fca0007800047 */
[--C-:B------:R-:W-:Y:S01]  /*3390*/  FFMA R4, R4, UR17, -R71.reuse ;  /* 0x0000001104047c23 */ /* 0x100fe20008000847 */
[--C-:B------:R-:W-:Y:S01]  /*33a0*/  FFMA R5, R5, UR17, -R71.reuse ;  /* 0x0000001105057c23 */ /* 0x100fe20008000847 */
[--C-:B------:R-:W-:Y:S01]  /*33b0*/  FFMA R6, R6, UR17, -R71.reuse ;  /* 0x0000001106067c23 */ /* 0x100fe20008000847 */
[--C-:B------:R-:W-:Y:S01]  /*33c0*/  FFMA R7, R7, UR17, -R71.reuse ;  /* 0x0000001107077c23 */ /* 0x100fe20008000847 */
[----:B------:R-:W-:Y:S01]  /*33d0*/  FMUL R4, R4, 1.4426950216293334961 ;  /* 0x3fb8aa3b04047820 */ /* 0x000fe20000400000 */
[----:B------:R-:W-:Y:S01]  /*33e0*/  FMUL R5, R5, 1.4426950216293334961 ;  /* 0x3fb8aa3b05057820 */ /* 0x000fe20000400000 */
[----:B------:R-:W-:Y:S01]  /*33f0*/  FMUL R6, R6, 1.4426950216293334961 ;  /* 0x3fb8aa3b06067820 */ /* 0x000fe20000400000 */
[----:B------:R-:W-:Y:S01]  /*3400*/  FMUL R7, R7, 1.4426950216293334961 ;  /* 0x3fb8aa3b07077820 */ /* 0x000fe20000400000 */
[--C-:B------:R-:W-:Y:S01]  /*3410*/  FFMA R8, R8, UR17, -R71.reuse ;  /* 0x0000001108087c23 */ /* 0x100fe20008000847 */
[--C-:B------:R-:W-:Y:S01]  /*3420*/  FFMA R9, R9, UR17, -R71.reuse ;  /* 0x0000001109097c23 */ /* 0x100fe20008000847 */
[----:B------:R-:W-:Y:S01]  /*3430*/  MUFU.EX2 R4, R4 ;  /* 0x0000000400047308 */ /* 0x000fe20000000800 */
[--C-:B------:R-:W-:Y:S01]  /*3440*/  FFMA R10, R10, UR17, -R71.reuse ;  /* 0x000000110a0a7c23 */ /* 0x100fe20008000847 */
[----:B------:R-:W-:Y:S01]  /*3450*/  FMUL R8, R8, 1.4426950216293334961 ;  /* 0x3fb8aa3b08087820 */ /* 0x000fe20000400000 */
[----:B------:R-:W-:Y:S01]  /*3460*/  FMUL R9, R9, 1.4426950216293334961 ;  /* 0x3fb8aa3b09097820 */ /* 0x000fe20000400000 */
[--C-:B------:R-:W-:Y:S01]  /*3470*/  FFMA R11, R11, UR17, -R71.reuse ;  /* 0x000000110b0b7c23 */ /* 0x100fe20008000847 */
[----:B------:R-:W-:Y:S01]  /*3480*/  FMUL R10, R10, 1.4426950216293334961 ;  /* 0x3fb8aa3b0a0a7820 */ /* 0x000fe20000400000 */
[--C-:B------:R-:W-:Y:S01]  /*3490*/  FFMA R12, R12, UR17, -R71.reuse ;  /* 0x000000110c0c7c23 */ /* 0x100fe20008000847 */
[--C-:B------:R-:W-:Y:S01]  /*34a0*/  FFMA R13, R13, UR17, -R71.reuse ;  /* 0x000000110d0d7c23 */ /* 0x100fe20008000847 */
[----:B------:R-:W1:Y:S01]  /*34b0*/  MUFU.EX2 R5, R5 ;  /* 0x0000000500057308 */ /* 0x000e620000000800 */
[----:B------:R-:W-:Y:S01]  /*34c0*/  FMUL R11, R11, 1.4426950216293334961 ;  /* 0x3fb8aa3b0b0b7820 */ /* 0x000fe20000400000 */
[----:B------:R-:W-:Y:S01]  /*34d0*/  FMUL R12, R12, 1.4426950216293334961 ;  /* 0x3fb8aa3b0c0c7820 */ /* 0x000fe20000400000 */
[----:B------:R-:W-:Y:S01]  /*34e0*/  FMUL R13, R13, 1.4426950216293334961 ;  /* 0x3fb8aa3b0d0d7820 */ /* 0x000fe20000400000 */
[--C-:B------:R-:W-:Y:S01]  /*34f0*/  FFMA R14, R14, UR17, -R71.reuse ;  /* 0x000000110e0e7c23 */ /* 0x100fe20008000847 */
[--C-:B------:R-:W-:Y:S01]  /*3500*/  FFMA R15, R15, UR17, -R71.reuse ;  /* 0x000000110f0f7c23 */ /* 0x100fe20008000847 */
[--C-:B------:R-:W-:Y:S01]  /*3510*/  FFMA R16, R16, UR17, -R71.reuse ;  /* 0x0000001110107c23 */ /* 0x100fe20008000847 */
[--C-:B------:R-:W-:Y:S01]  /*3520*/  FFMA R17, R17, UR17, -R71.reuse ;  /* 0x0000001111117c23 */ /* 0x100fe20008000847 */
[----:B------:R-:W4:Y:S01]  /*3530*/  MUFU.EX2 R6, R6 ;  /* 0x0000000600067308 */ /* 0x000f220000000800 */
[----:B------:R-:W-:Y:S01]  /*3540*/  FMUL R14, R14, 1.4426950216293334961 ;  /* 0x3fb8aa3b0e0e7820 */ /* 0x000fe20000400000 */
[----:B------:R-:W-:Y:S01]  /*3550*/  FMUL R15, R15, 1.4426950216293334961 ;  /* 0x3fb8aa3b0f0f7820 */ /* 0x000fe20000400000 */
[----:B------:R-:W-:Y:S01]  /*3560*/  FMUL R16, R16, 1.4426950216293334961 ;  /* 0x3fb8aa3b10107820 */ /* 0x000fe20000400000 */
[----:B------:R-:W-:Y:S01]  /*3570*/  FMUL R17, R17, 1.4426950216293334961 ;  /* 0x3fb8aa3b11117820 */ /* 0x000fe20000400000 */
[--C-:B------:R-:W-:Y:S01]  /*3580*/  FFMA R18, R18, UR17, -R71.reuse ;  /* 0x0000001112127c23 */ /* 0x100fe20008000847 */
[--C-:B------:R-:W-:Y:S01]  /*3590*/  FFMA R19, R19, UR17, -R71.reuse ;  /* 0x0000001113137c23 */ /* 0x100fe20008000847 */
[----:B------:R-:W-:Y:S01]  /*35a0*/  FFMA R20, R20, UR17, -R71 ;  /* 0x0000001114147c23 */ /* 0x000fe20008000847 */
[----:B------:R-:W0:Y:S01]  /*35b0*/  MUFU.EX2 R7, R7 ;  /* 0x0000000700077308 */ /* 0x000e220000000800 */
[----:B-1----:R-:W-:Y:S01]  /*35c0*/  FADD R53, R4, R5 ;  /* 0x0000000504357221 */ /* 0x002fe20000000000 */
[----:B------:R-:W-:Y:S01]  /*35d0*/  FMUL R18, R18, 1.4426950216293334961 ;  /* 0x3fb8aa3b12127820 */ /* 0x000fe20000400000 */
[----:B------:R-:W-:Y:S01]  /*35e0*/  FMUL R19, R19, 1.4426950216293334961 ;  /* 0x3fb8aa3b13137820 */ /* 0x000fe20000400000 */
[----:B------:R-:W-:Y:S01]  /*35f0*/  FMUL R20, R20, 1.4426950216293334961 ;  /* 0x3fb8aa3b14147820 */ /* 0x000fe20000400000 */
[--C-:B------:R-:W-:Y:S01]  /*3600*/  FFMA R21, R21, UR17, -R71.reuse ;  /* 0x0000001115157c23 */ /* 0x100fe20008000847 */
[--C-:B------:R-:W-:Y:S01]  /*3610*/  FFMA R22, R22, UR17, -R71.reuse ;  /* 0x0000001116167c23 */ /* 0x100fe20008000847 */
[----:B------:R-:W-:Y:S01]  /*3620*/  FFMA R23, R23, UR17, -R71 ;  /* 0x0000001117177c23 */ /* 0x000fe20008000847 */
[----:B------:R-:W1:Y:S01]  /*3630*/  MUFU.EX2 R8, R8 ;  /* 0x0000000800087308 */ /* 0x000e620000000800 */
[----:B----4-:R-:W-:Y:S01]  /*3640*/  FADD R42, R6, R53 ;  /* 0x00000035062a7221 */ /* 0x010fe20000000000 */
[----:B------:R-:W-:Y:S01]  /*3650*/  FMUL R21, R21, 1.4426950216293334961 ;  /* 0x3fb8aa3b15157820 */ /* 0x000fe20000400000 */
[----:B------:R-:W-:Y:S01]  /*3660*/  FMUL R22, R22, 1.4426950216293334961 ;  /* 0x3fb8aa3b16167820 */ /* 0x000fe20000400000 */
[----:B------:R-:W-:Y:S01]  /*3670*/  FMUL R23, R23, 1.4426950216293334961 ;  /* 0x3fb8aa3b17177820 */ /* 0x000fe20000400000 */
[--C-:B------:R-:W-:Y:S01]  /*3680*/  FFMA R24, R24, UR17, -R71.reuse ;  /* 0x0000001118187c23 */ /* 0x100fe20008000847 */
[--C-:B------:R-:W-:Y:S01]  /*3690*/  FFMA R25, R25, UR17, -R71.reuse ;  /* 0x0000001119197c23 */ /* 0x100fe20008000847 */
[--C-:B------:R-:W-:Y:S01]  /*36a0*/  FFMA R26, R26, UR17, -R71.reuse ;  /* 0x000000111a1a7c23 */ /* 0x100fe20008000847 */
[----:B------:R-:W4:Y:S01]  /*36b0*/  MUFU.EX2 R9, R9 ;  /* 0x0000000900097308 */ /* 0x000f220000000800 */
[----:B0-----:R-:W-:Y:S01]  /*36c0*/  FADD R53, R7, R42 ;  /* 0x0000002a07357221 */ /* 0x001fe20000000000 */
        /* <DEDUP_REMOVED lines=13> */
[--C-:B------:R-:W-:Y:S01]  /*37a0*/  FFMA R31, R31, UR17, -R71.reuse ;  /* 0x000000111f1f7c23 */ /* 0x100fe20008000847 */
[----:B------:R-:W1:Y:S01]  /*37b0*/  MUFU.EX2 R11, R11 ;  /* 0x0000000b000b7308 */ /* 0x000e620000000800 */
[----:B----4-:R-:W-:Y:S01]  /*37c0*/  FADD R53, R9, R42 ;  /* 0x0000002a09357221 */ /* 0x010fe20000000000 */
[----:B------:R-:W-:Y:S01]  /*37d0*/  FMUL R30, R30, 1.4426950216293334961 ;  /* 0x3fb8aa3b1e1e7820 */ /* 0x000fe20000400000 */
[----:B------:R-:W-:Y:S01]  /*37e0*/  FMUL R32, R32, 1.4426950216293334961 ;  /* 0x3fb8aa3b20207820 */ /* 0x000fe20000400000 */
[--C-:B------:R-:W-:Y:S01]  /*37f0*/  FFMA R33, R33, UR17, -R71.reuse ;  /* 0x0000001121217c23 */ /* 0x100fe20008000847 */
[--C-:B------:R-:W-:Y:S01]  /*3800*/  FFMA R34, R34, UR17, -R71.reuse ;  /* 0x0000001122227c23 */ /* 0x100fe20008000847 */
[----:B------:R-:W-:Y:S01]  /*3810*/  FFMA R35, R35, UR17, -R71 ;  /* 0x0000001123237c23 */ /* 0x000fe20008000847 */
[----:B------:R-:W-:Y:S01]  /*3820*/  FMUL R31, R31, 1.4426950216293334961 ;  /* 0x3fb8aa3b1f1f7820 */ /* 0x000fe20000400000 */
[----:B------:R-:W4:Y:S01]  /*3830*/  MUFU.EX2 R12, R12 ;  /* 0x0000000c000c7308 */ /* 0x000f220000000800 */
[----:B0-----:R-:W-:Y:S01]  /*3840*/  FADD R42, R10, R53 ;  /* 0x000000350a2a7221 */ /* 0x001fe20000000000 */
[----:B------:R-:W-:Y:S01]  /*3850*/  FMUL R33, R33, 1.4426950216293334961 ;  /* 0x3fb8aa3b21217820 */ /* 0x000fe20000400000 */
[----:B------:R-:W-:Y:S01]  /*3860*/  FMUL R34, R34, 1.4426950216293334961 ;  /* 0x3fb8aa3b22227820 */ /* 0x000fe20000400000 */
[----:B------:R-:W-:Y:S01]  /*3870*/  FMUL R35, R35, 1.4426950216293334961 ;  /* 0x3fb8aa3b23237820 */ /* 0x000fe20000400000 */
[----:B------:R-:W-:-:S02]  /*3880*/  F2FP.F16.F32.PACK_AB R4, R5, R4 ;  /* 0x000000040504723e */ /* 0x000fc400000000ff */
[----:B------:R-:W-:Y:S01]  /*3890*/  F2FP.F16.F32.PACK_AB R5, R7, R6 ;  /* 0x000000060705723e */ /* 0x000fe200000000ff */
[----:B------:R-:W0:Y:S01]  /*38a0*/  MUFU.EX2 R13, R13 ;  /* 0x0000000d000d7308 */ /* 0x000e220000000800 */
[----:B-1----:R-:W-:Y:S01]  /*38b0*/  FADD R53, R11, R42 ;  /* 0x0000002a0b357221 */ /* 0x002fe20000000000 */
[----:B------:R-:W-:Y:S02]  /*38c0*/  F2FP.F16.F32.PACK_AB R6, R9, R8 ;  /* 0x000000080906723e */ /* 0x000fe400000000ff */
[----:B------:R-:W-:-:S04]  /*38d0*/  F2FP.F16.F32.PACK_AB R7, R11, R10 ;  /* 0x0000000a0b07723e */ /* 0x000fc800000000ff */
[----:B------:R-:W1:Y:S01]  /*38e0*/  MUFU.EX2 R14, R14 ;  /* 0x0000000e000e7308 */ /* 0x000e620000000800 */
[----:B----4-:R-:W-:-:S07]  /*38f0*/  FADD R42, R12, R53 ;  /* 0x000000350c2a7221 */ /* 0x010fce0000000000 */
[----:B------:R-:W4:Y:S01]  /*3900*/  MUFU.EX2 R15, R15 ;  /* 0x0000000f000f7308 */ /* 0x000f220000000800 */
[C---:B0-----:R-:W-:Y:S01]  /*3910*/  FADD R53, R13.reuse, R42 ;  /* 0x0000002a0d357221 */ /* 0x041fe20000000000 */
[----:B------:R-:W-:-:S06]  /*3920*/  F2FP.F16.F32.PACK_AB R8, R13, R12 ;  /* 0x0000000c0d08723e */ /* 0x000fcc00000000ff */
[----:B------:R-:W0:Y:S01]  /*3930*/  MUFU.EX2 R16, R16 ;  /* 0x0000001000107308 */ /* 0x000e220000000800 */
[----:B-1----:R-:W-:-:S07]  /*3940*/  FADD R42, R14, R53 ;  /* 0x000000350e2a7221 */ /* 0x002fce0000000000 */
[----:B------:R-:W1:Y:S01]  /*3950*/  MUFU.EX2 R17, R17 ;  /* 0x0000001100117308 */ /* 0x000e620000000800 */
[C---:B----4-:R-:W-:Y:S01]  /*3960*/  FADD R53, R15.reuse, R42 ;  /* 0x0000002a0f357221 */ /* 0x050fe20000000000 */
[----:B------:R-:W-:-:S06]  /*3970*/  F2FP.F16.F32.PACK_AB R9, R15, R14 ;  /* 0x0000000e0f09723e */ /* 0x000fcc00000000ff */
[----:B------:R-:W4:Y:S01]  /*3980*/  MUFU.EX2 R18, R18 ;  /* 0x0000001200127308 */ /* 0x000f220000000800 */
[----:B0-----:R-:W-:-:S07]  /*3990*/  FADD R42, R16, R53 ;  /* 0x00000035102a7221 */ /* 0x001fce0000000000 */
[----:B------:R-:W0:Y:S01]  /*39a0*/  MUFU.EX2 R19, R19 ;  /* 0x0000001300137308 */ /* 0x000e220000000800 */
[C---:B-1----:R-:W-:Y:S01]  /*39b0*/  FADD R53, R17.reuse, R42 ;  /* 0x0000002a11357221 */ /* 0x042fe20000000000 */
[----:B------:R-:W-:-:S06]  /*39c0*/  F2FP.F16.F32.PACK_AB R10, R17, R16 ;  /* 0x00000010110a723e */ /* 0x000fcc00000000ff */
        /* <DEDUP_REMOVED lines=15> */
[----:B------:R-:W-:Y:S01]  /*3ac0*/  MUFU.EX2 R26, R26 ;  /* 0x0000001a001a7308 */ /* 0x000fe20000000800 */
[----:B----4-:R-:W-:-:S07]  /*3ad0*/  FADD R42, R24, R53 ;  /* 0x00000035182a7221 */ /* 0x010fce0000000000 */
[----:B------:R-:W-:Y:S01]  /*3ae0*/  MUFU.EX2 R27, R27 ;  /* 0x0000001b001b7308 */ /* 0x000fe20000000800 */
[C---:B0-----:R-:W-:Y:S01]  /*3af0*/  FADD R53, R25.reuse, R42 ;  /* 0x0000002a19357221 */ /* 0x041fe20000000000 */
[----:B------:R-:W-:-:S06]  /*3b00*/  F2FP.F16.F32.PACK_AB R14, R25, R24 ;  /* 0x00000018190e723e */ /* 0x000fcc00000000ff */
[----:B------:R-:W-:Y:S08]  /*3b10*/  MUFU.EX2 R28, R28 ;  /* 0x0000001c001c7308 */ /* 0x000ff00000000800 */
[----:B------:R-:W0:Y:S08]  /*3b20*/  MUFU.EX2 R29, R29 ;  /* 0x0000001d001d7308 */ /* 0x000e300000000800 */
[----:B------:R-:W1:Y:S08]  /*3b30*/  MUFU.EX2 R30, R30 ;  /* 0x0000001e001e7308 */ /* 0x000e700000000800 */
[----:B------:R4:W-:Y:S01]  /*3b40*/  MUFU.EX2 R77, R32 ;  /* 0x00000020004d7308 */ /* 0x0009e20000000800 */
[----:B0-----:R-:W-:-:S07]  /*3b50*/  F2FP.F16.F32.PACK_AB R16, R29, R28 ;  /* 0x0000001c1d10723e */ /* 0x001fce00000000ff */
[----:B------:R-:W0:Y:S01]  /*3b60*/  MUFU.EX2 R31, R31 ;  /* 0x0000001f001f7308 */ /* 0x000e220000000800 */
[----:B----4-:R-:W-:-:S04]  /*3b70*/  FADD R32, R26, R53 ;  /* 0x000000351a207221 */ /* 0x010fc80000000000 */
[----:B------:R-:W-:-:S03]  /*3b80*/  FADD R53, R27, R32 ;  /* 0x000000201b357221 */ /* 0x000fc60000000000 */
[----:B------:R-:W4:Y:S01]  /*3b90*/  MUFU.EX2 R72, R33 ;  /* 0x0000002100487308 */ /* 0x000f220000000800 */
[----:B------:R-:W-:-:S04]  /*3ba0*/  FADD R32, R28, R53 ;  /* 0x000000351c207221 */ /* 0x000fc80000000000 */
[----:B------:R-:W-:-:S03]  /*3bb0*/  FADD R15, R29, R32 ;  /* 0x000000201d0f7221 */ /* 0x000fc60000000000 */
[----:B------:R-:W-:Y:S01]  /*3bc0*/  MUFU.EX2 R76, R34 ;  /* 0x00000022004c7308 */ /* 0x000fe20000000800 */
[----:B-1----:R-:W-:Y:S01]  /*3bd0*/  FADD R18, R30, R15 ;  /* 0x0000000f1e127221 */ /* 0x002fe20000000000 */
[----:B------:R-:W-:Y:S02]  /*3be0*/  F2FP.F16.F32.PACK_AB R15, R27, R26 ;  /* 0x0000001a1b0f723e */ /* 0x000fe400000000ff */
[C---:B0-----:R-:W-:Y:S01]  /*3bf0*/  F2FP.F16.F32.PACK_AB R17, R31.reuse, R30 ;  /* 0x0000001e1f11723e */ /* 0x041fe200000000ff */
[----:B------:R-:W-:-:S03]  /*3c00*/  FADD R20, R31, R18 ;  /* 0x000000121f147221 */ /* 0x000fc60000000000 */
[----:B------:R-:W0:Y:S01]  /*3c10*/  MUFU.EX2 R73, R35 ;  /* 0x0000002300497308 */ /* 0x000e220000000800 */
[----:B----4-:R-:W-:Y:S02]  /*3c20*/  F2FP.F16.F32.PACK_AB R18, R72, R77 ;  /* 0x0000004d4812723e */ /* 0x010fe400000000ff */
[----:B0-----:R-:W-:Y:S01]  /*3c30*/  F2FP.F16.F32.PACK_AB R19, R73, R76 ;  /* 0x0000004c4913723e */ /* 0x001fe200000000ff */
[----:B--23--:R-:W-:Y:S06]  /*3c40*/  @!P2 BRA `(.L_x_9) ;  /* 0x000000000004a947 */ /* 0x00cfec0003800000 */
[----:B------:R0:W-:Y:S02]  /*3c50*/  STTM.x16 tmem[UR14+0x60], R4 ;  /* 0x00006004000079ed */ /* 0x0001e4000824000e */
.L_x_9:
[----:B-----5:R-:W-:Y:S01]  /*3c60*/  STS.U16 [R70+UR12+0x4000], R37 ;  /* 0x0040002546007988 */ /* 0x020fe2000800040c */
[----:B0-----:R-:W-:Y:S01]  /*3c70*/  FADD R4, -R71, -INF ;  /* 0xff80000047047421 */ /* 0x001fe20000000100 */
[----:B------:R-:W-:Y:S01]  /*3c80*/  FADD R77, R77, R20 ;  /* 0x000000144d4d7221 */ /* 0x000fe20000000000 */
[----:B------:R-:W-:Y:S01]  /*3c90*/  UIADD3 UR22, UPT, UPT, UR22, -0x20, URZ ;  /* 0xffffffe016167890 */ /* 0x000fe2000fffe0ff */
[----:B------:R-:W-:Y:S01]  /*3ca0*/  STS.U16 [R70+UR12+0x4200], R39 ;  /* 0x0042002746007988 */ /* 0x000fe2000800040c */
[----:B------:R-:W-:-:S03]  /*3cb0*/  FMUL R134, R4, 1.4426950216293334961 ;  /* 0x3fb8aa3b04867820 */ /* 0x000fc60000400000 */
[----:B------:R-:W-:Y:S03]  /*3cc0*/  STS.U16 [R70+UR12+0x4400], R41 ;  /* 0x0044002946007988 */ /* 0x000fe6000800040c */
[----:B------:R-:W0:Y:S01]  /*3cd0*/  MUFU.EX2 R134, R134 ;  /* 0x0000008600867308 */ /* 0x000e220000000800 */
[----:B------:R-:W-:Y:S04]  /*3ce0*/  STS.U16 [R70+UR12+0x4600], R43 ;  /* 0x0046002b46007988 */ /* 0x000fe8000800040c */
[----:B------:R-:W-:Y:S04]  /*3cf0*/  STS.U16 [R70+UR12+0x4800], R45 ;  /* 0x0048002d46007988 */ /* 0x000fe8000800040c */
[----:B------:R-:W-:Y:S04]  /*3d00*/  STS.U16 [R70+UR12+0x4a00], R47 ;  /* 0x004a002f46007988 */ /* 0x000fe8000800040c */
[----:B------:R-:W-:Y:S04]  /*3d10*/  STS.U16 [R70+UR12+0x4c00], R49 ;  /* 0x004c003146007988 */ /* 0x000fe8000800040c */
[----:B------:R-:W-:Y:S04]  /*3d20*/  STS.U16 [R70+UR12+0x4e00], R51 ;  /* 0x004e003346007988 */ /* 0x000fe8000800040c */
[----:B------:R-:W-:Y:S04]  /*3d30*/  STS.U16 [R69+UR12+0x4100], R36 ;  /* 0x0041002445007988 */ /* 0x000fe8000800040c */
[----:B------:R-:W-:Y:S04]  /*3d40*/  STS.U16 [R69+UR12+0x4300], R38 ;  /* 0x0043002645007988 */ /* 0x000fe8000800040c */
[----:B------:R1:W-:Y:S04]  /*3d50*/  STS.U16 [R69+UR12+0x4500], R40 ;  /* 0x0045002845007988 */ /* 0x0003e8000800040c */
[----:B------:R2:W-:Y:S04]  /*3d60*/  STS.U16 [R69+UR12+0x4700], R140 ;  /* 0x0047008c45007988 */ /* 0x0005e8000800040c */
[----:B------:R2:W-:Y:S04]  /*3d70*/  STS.U16 [R69+UR12+0x4900], R144 ;  /* 0x0049009045007988 */ /* 0x0005e8000800040c */
[----:B------:R2:W-:Y:S04]  /*3d80*/  STS.U16 [R69+UR12+0x4b00], R146 ;  /* 0x004b009245007988 */ /* 0x0005e8000800040c */
[----:B------:R2:W-:Y:S04]  /*3d90*/  STS.U16 [R69+UR12+0x4d00], R148 ;  /* 0x004d009445007988 */ /* 0x0005e8000800040c */
[----:B------:R2:W-:Y:S01]  /*3da0*/  STS.U16 [R69+UR12+0x4f00], R150 ;  /* 0x004f009645007988 */ /* 0x0005e2000800040c */
[----:B------:R-:W3:Y:S02]  /*3db0*/  FENCE.VIEW.ASYNC.T ;  /* 0x00000000000073c6 */ /* 0x000ee40000000200 */
[----:B---3--:R-:W-:Y:S06]  /*3dc0*/  BAR.SYNC.DEFER_BLOCKING 0x0 ;  /* 0x0000000000007b1d */ /* 0x008fec0000010000 */
[----:B-1----:R-:W1:Y:S01]  /*3dd0*/  LDTM.x64 R4, tmem[UR14] ;  /* 0x0000000e000479ee */ /* 0x002e620008340000 */
[----:B------:R-:W-:Y:S01]  /*3de0*/  NOP ;  /* 0x0000000000007918 */ /* 0x000fe20000000000 */
[----:B0-2---:R-:W-:Y:S05]  /*3df0*/  @!P2 BRA `(.L_x_10) ;  /* 0x000000040004a947 */ /* 0x005fea0003800000 */
[C---:B-1----:R-:W-:Y:S01]  /*3e00*/  FMUL R4, R134.reuse, R4 ;  /* 0x0000000486047220 */ /* 0x042fe20000400000 */
[C---:B------:R-:W-:Y:S01]  /*3e10*/  FMUL R5, R134.reuse, R5 ;  /* 0x0000000586057220 */ /* 0x040fe20000400000 */
        /* <DEDUP_REMOVED lines=61> */
[----:B------:R-:W-:-:S04]  /*41f0*/  FMUL R67, R134, R67 ;  /* 0x0000004386437220 */ /* 0x000fc80000400000 */
[----:B------:R0:W-:Y:S03]  /*4200*/  STTM.x64 tmem[UR14], R4 ;  /* 0x00000004000079ed */ /* 0x0001e6000834000e */
.L_x_10:
[----:B-1----:R-:W1:Y:S02]  /*4210*/  FENCE.VIEW.ASYNC.T ;  /* 0x00000000000073c6 */ /* 0x002e640000000200 */
[----:B-1----:R-:W-:Y:S01]  /*4220*/  BAR.SYNC.DEFER_BLOCKING 0x0 ;  /* 0x0000000000007b1d */ /* 0x002fe20000010000 */
[----:B------:R-:W-:Y:S01]  /*4230*/  FADD R77, R72, R77 ;  /* 0x0000004d484d7221 */ /* 0x000fe20000000000 */
[----:B------:R-:W-:Y:S02]  /*4240*/  UISETP.GE.AND UP1, UPT, UR22, 0x1, UPT ;  /* 0x000000011600788c */ /* 0x000fe4000bf26270 */
[----:B------:R-:W-:Y:S01]  /*4250*/  UIADD3 UR17, UPT, UPT, UR13, 0x60, URZ ;  /* 0x000000600d117890 */ /* 0x000fe2000fffe0ff */
[----:B------:R-:W-:-:S04]  /*4260*/  FADD R76, R76, R77 ;  /* 0x0000004d4c4c7221 */ /* 0x000fc80000000000 */
[----:B------:R-:W-:-:S04]  /*4270*/  FADD R73, R73, R76 ;  /* 0x0000004c49497221 */ /* 0x000fc80000000000 */
[----:B------:R-:W-:Y:S01]  /*4280*/  FADD R73, R134, R73 ;  /* 0x0000004986497221 */ /* 0x000fe20000000000 */
[----:B------:R1:W-:Y:S06]  /*4290*/  MEMBAR.ALL.CTA ;  /* 0x0000000000007992 */ /* 0x0003ec0000008000 */
[----:B-1----:R-:W1:Y:S02]  /*42a0*/  FENCE.VIEW.ASYNC.S ;  /* 0x00000000000073c6 */ /* 0x002e640000000000 */
[----:B-1----:R-:W-:Y:S06]  /*42b0*/  BAR.SYNC.DEFER_BLOCKING 0x0 ;  /* 0x0000000000007b1d */ /* 0x002fec0000010000 */
[----:B------:R-:W-:Y:S05]  /*42c0*/  @!P3 BRA `(.L_x_11) ;  /* 0x000000000050b947 */ /* 0x000fea0003800000 */
[----:B------:R-:W-:Y:S01]  /*42d0*/  UIADD3 UR4, UPT, UPT, UR12, 0x4000, URZ ;  /* 0x000040000c047890 */ /* 0x000fe2000fffe0ff */
[----:B------:R-:W-:Y:S01]  /*42e0*/  UMOV UR10, 0xfffffffe ;  /* 0xfffffffe000a7882 */ /* 0x000fe20000000000 */
[----:B------:R-:W-:Y:S02]  /*42f0*/  UMOV UR11, 0x7fffbfdf ;  /* 0x7fffbfdf000b7882 */ /* 0x000fe40000000000 */
[----:B------:R-:W-:Y:S01]  /*4300*/  USHF.R.U32.HI UR4, URZ, 0x4, UR4 ;  /* 0x00000004ff047899 */ /* 0x000fe20008011604 */
[----:B------:R-:W-:Y:S01]  /*4310*/  UMOV UR7, URZ ;  /* 0x000000ff00077c82 */ /* 0x000fe20008000000 */
[----:B------:R-:W-:Y:S02]  /*4320*/  UIADD3 UR19, UPT, UPT, UR13, 0x68, URZ ;  /* 0x000000680d137890 */ /* 0x000fe4000fffe0ff */
[----:B------:R-:W-:Y:S01]  /*4330*/  USGXT.U32 UR6, UR4, 0xe ;  /* 0x0000000e0406789a */ /* 0x000fe20008000000 */
[----:B------:R-:W-:Y:S01]  /*4340*/  UMOV UR20, 0x0 ;  /* 0x0000000000147882 */ /* 0x000fe20000000000 */
[----:B------:R-:W-:-:S02]  /*4350*/  UMOV UR21, 0x8100010 ;  /* 0x0810001000157882 */ /* 0x000fc40000000000 */
[----:B------:R-:W-:Y:S01]  /*4360*/  UIADD3.64 UR10, UPT, UPT, UR6, -UR10, URZ ;  /* 0x8000000a060a7297 */ /* 0x000fe2000fffe0ff */
[----:B------:R-:W-:Y:S01]  /*4370*/  UMOV UR4, UR15 ;  /* 0x0000000f00047c82 */ /* 0x000fe20008000000 */
[----:B------:R-:W-:Y:S01]  /*4380*/  UMOV UR5, URZ ;  /* 0x000000ff00057c82 */ /* 0x000fe20008000000 */
[----:B------:R-:W-:Y:S01]  /*4390*/  UMOV UR7, 0x80004020 ;  /* 0x8000402000077882 */ /* 0x000fe20000000000 */
[----:B------:R-:W-:Y:S01]  /*43a0*/  UMOV UR24, 0x0 ;  /* 0x0000000000187882 */ /* 0x000fe20000000000 */
[----:B------:R-:W-:Y:S01]  /*43b0*/  UMOV UR25, 0x8100010 ;  /* 0x0810001000197882 */ /* 0x000fe20000000000 */
[----:B------:R-:W-:Y:S01]  /*43c0*/  UMOV UR4, UR4 ;  /* 0x0000000400047c82 */ /* 0x000fe20008000000 */
[----:B------:R1:W-:Y:S02]  /*43d0*/  UTCHMMA tmem[UR17], gdesc[UR6], tmem[UR13], tmem[UR20], idesc[UR21], UPT ;  /* 0x00ff1406110079ea */ /* 0x0003e4000b80000d */
[----:B------:R1:W-:Y:S01]  /*43e0*/  UTCHMMA tmem[UR19], gdesc[UR10], tmem[UR13], tmem[UR24], idesc[UR25], UPT ;  /* 0x00ff180a130079ea */ /* 0x0003e2000b80000d */
[----:B------:R1:W-:Y:S01]  /*43f0*/  UTCBAR [UR4], URZ ;  /* 0x000000ff040073e9 */ /* 0x0003e200080000ff */
[----:B------:R-:W-:Y:S01]  /*4400*/  NOP ;  /* 0x0000000000007918 */ /* 0x000fe20000000000 */
.L_x_11:
[----:B------:R-:W-:Y:S01]  /*4410*/  FSEL R71, R71, -INF , P2 ;  /* 0xff80000047477808 */ /* 0x000fe20001000000 */
[----:B-1----:R-:W-:Y:S01]  /*4420*/  UMOV UR6, URZ ;  /* 0x000000ff00067c82 */ /* 0x002fe20008000000 */
[----:B------:R-:W-:Y:S01]  /*4430*/  FSEL R72, R73, 1, P2 ;  /* 0x3f80000049487808 */ /* 0x000fe20001000000 */
[----:B------:R-:W-:Y:S06]  /*4440*/  BRA.U !UP1, `(.L_x_12) ;  /* 0x0000001d09607547 */ /* 0x000fec000b800000 */
[----:B------:R-:W1:Y:S01]  /*4450*/  LDCU UR36, c[0x0][0x3d4] ;  /* 0x00007a80ff2477ac */ /* 0x000e620008000800 */
[----:B------:R-:W-:Y:S01]  /*4460*/  SHF.L.U32 R76, R3, 0x5, RZ ;  /* 0x00000005034c7819 */ /* 0x000fe200000006ff */
[----:B0-----:R-:W-:Y:S01]  /*4470*/  HFMA2 R24, -RZ, RZ, 0, 0 ;  /* 0x00000000ff187431 */ /* 0x001fe200000001ff */
[----:B------:R-:W-:Y:S01]  /*4480*/  MOV R36, R71 ;  /* 0x0000004700247202 */ /* 0x000fe20000000f00 */
[----:B------:R-:W-:Y:S01]  /*4490*/  USHF.R.U32.HI UR20, URZ, 0x4, UR12 ;  /* 0x00000004ff147899 */ /* 0x000fe2000801160c */
[----:B------:R-:W-:Y:S01]  /*44a0*/  MOV R73, R76 ;  /* 0x0000004c00497202 */ /* 0x000fe20000000f00 */
[----:B------:R-:W-:Y:S02]  /*44b0*/  USHF.R.U32.HI UR23, URZ, 0x4, UR8 ;  /* 0x00000004ff177899 */ /* 0x000fe40008011608 */
[----:B------:R-:W-:Y:S02]  /*44c0*/  USGXT.U32 UR20, UR20, 0xe ;  /* 0x0000000e1414789a */ /* 0x000fe40008000000 */
[----:B------:R-:W-:-:S02]  /*44d0*/  UIADD3 UR4, UPT, UPT, UR12, 0x6000, URZ ;  /* 0x000060000c047890 */ /* 0x000fc4000fffe0ff */
[----:B------:R-:W-:Y:S02]  /*44e0*/  USGXT.U32 UR23, UR23, 0xe ;  /* 0x0000000e1717789a */ /* 0x000fe40008000000 */
[----:B------:R-:W-:Y:S02]  /*44f0*/  ULOP3.LUT UR46, UR20, 0x2000000, URZ, 0xfc, !UPT ;  /* 0x02000000142e7892 */ /* 0x000fe4000f8efcff */
[----:B------:R-:W-:Y:S02]  /*4500*/  UISETP.NE.U32.AND UP1, UPT, UR18, URZ, UPT ;  /* 0x000000ff1200728c */ /* 0x000fe4000bf25070 */
[----:B-1----:R-:W-:Y:S02]  /*4510*/  USHF.L.U32 UR36, UR36, 0x5, URZ ;  /* 0x0000000524247899 */ /* 0x002fe400080006ff */
[----:B------:R-:W-:Y:S02]  /*4520*/  UIADD3 UR20, UP3, UPT, UR20, 0x2000080, URZ ;  /* 0x0200008014147890 */ /* 0x000fe4000ff7e0ff */
[----:B------:R-:W-:-:S02]  /*4530*/  USHF.R.U32.HI UR4, URZ, 0x4, UR4 ;  /* 0x00000004ff047899 */ /* 0x000fc40008011604 */
[----:B------:R-:W-:Y:S01]  /*4540*/  UIADD3 UR18, UP2, UPT, UR23, 0x2, URZ ;  /* 0x0000000217127890 */ /* 0x000fe2000ff5e0ff */
[----:B------:R-:W-:Y:S01]  /*4550*/  MOV R3, UR36 ;  /* 0x0000002400037c02 */ /* 0x000fe20008000f00 */
[----:B------:R-:W-:Y:S01]  /*4560*/  UMOV UR6, URZ ;  /* 0x000000ff00067c82 */ /* 0x000fe20008000000 */
[----:B------:R-:W-:Y:S01]  /*4570*/  UMOV UR5, URZ ;  /* 0x000000ff00057c82 */ /* 0x000fe20008000000 */
[----:B------:R-:W-:Y:S02]  /*4580*/  UIADD3.X UR21, UPT, UPT, UR6, 0x40004040, URZ, UP3, !UPT ;  /* 0x4000404006157890 */ /* 0x000fe40009ffe4ff */
[----:B------:R-:W-:Y:S02]  /*4590*/  USGXT.U32 UR4, UR4, 0xe ;  /* 0x0000000e0404789a */ /* 0x000fe40008000000 */
[----:B------:R-:W-:Y:S02]  /*45a0*/  UIADD3 UR40, UP3, UPT, UR20, 0x80, URZ ;  /* 0x0000008014287890 */ /* 0x000fe4000ff7e0ff */
[----:B------:R-:W-:-:S02]  /*45b0*/  UIADD3 UR38, UP4, UPT, UR20, 0x100, URZ ;  /* 0x0000010014267890 */ /* 0x000fc4000ff9e0ff */
[----:B------:R-:W-:Y:S01]  /*45c0*/  UIADD3.X UR19, UPT, UPT, UR5, 0x40004040, URZ, UP2, !UPT ;  /* 0x4000404005137890 */ /* 0x000fe200097fe4ff */
[----:B------:R-:W-:Y:S01]  /*45d0*/  UMOV UR24, 0xfffffffe ;  /* 0xfffffffe00187882 */ /* 0x000fe20000000000 */
[----:B------:R-:W-:Y:S01]  /*45e0*/  UMOV UR25, 0x7fffbfdf ;  /* 0x7fffbfdf00197882 */ /* 0x000fe20000000000 */
[----:B------:R-:W0:Y:S01]  /*45f0*/  LDCU UR47, c[0x0][0x3a8] ;  /* 0x00007500ff2f77ac */ /* 0x000e220008000800 */
[----:B------:R-:W-:Y:S02]  /*4600*/  UIADD3.X UR41, UPT, UPT, UR21, URZ, URZ, UP3, !UPT ;  /* 0x000000ff15297290 */ /* 0x000fe40009ffe4ff */
[----:B------:R-:W-:Y:S02]  /*4610*/  UIADD3.X UR39, UPT, UPT, UR21, URZ, URZ, UP4, !UPT ;  /* 0x000000ff15277290 */ /* 0x000fe4000a7fe4ff */
[----:B------:R-:W-:Y:S02]  /*4620*/  UIADD3.64 UR24, UPT, UPT, UR4, -UR24, URZ ;  /* 0x8000001804187297 */ /* 0x000fe4000fffe0ff */
[----:B------:R-:W-:-:S02]  /*4630*/  UIADD3.64 UR42, UPT, UPT, UR18, 0x2, URZ ;  /* 0x00000002122a7897 */ /* 0x000fc4000fffe0ff */
[----:B------:R-:W-:Y:S01]  /*4640*/  UIADD3.64 UR44, UPT, UPT, UR18, 0x4, URZ ;  /* 0x00000004122c7897 */ /* 0x000fe2000fffe0ff */
[----:B------:R-:W-:Y:S01]  /*4650*/  UMOV UR37, 0x1 ;  /* 0x0000000100257882 */ /* 0x000fe20000000000 */
[----:B------:R-:W-:Y:S01]  /*4660*/  UMOV UR7, URZ ;  /* 0x000000ff00077c82 */ /* 0x000fe20008000000 */
[----:B------:R-:W-:-:S09]  /*4670*/  UMOV UR8, URZ ;  /* 0x000000ff00087c82 */ /* 0x000fd20008000000 */
.L_x_17:
[----:B------:R-:W-:-:S04]  /*4680*/  IMAD.WIDE R4, R73, 0x2, R74 ;  /* 0x0000000249047825 */ /* 0x000fc800078e024a */
[C---:B------:R-:W-:Y:S01]  /*4690*/  IMAD.WIDE R8, R73.reuse, 0x2, R132 ;  /* 0x0000000249087825 */ /* 0x040fe200078e0284 */
[----:B------:R1:W2:Y:S03]  /*46a0*/  LDG.E.U16 R25, desc[UR34][R4.64] ;  /* 0x0000002204197981 */ /* 0x0002a6000c1e1500 */
[C---:B------:R-:W-:Y:S01]  /*46b0*/  IMAD.WIDE R12, R73.reuse, 0x2, R124 ;  /* 0x00000002490c7825 */ /* 0x040fe200078e027c */
[----:B------:R3:W4:Y:S03]  /*46c0*/  LDG.E.U16 R27, desc[UR34][R8.64] ;  /* 0x00000022081b7981 */ /* 0x000726000c1e1500 */
[C---:B------:R-:W-:Y:S01]  /*46d0*/  IMAD.WIDE R6, R73.reuse, 0x2, R142 ;  /* 0x0000000249067825 */ /* 0x040fe200078e028e */
[----:B------:R-:W5:Y:S03]  /*46e0*/  LDG.E.U16 R29, desc[UR34][R12.64] ;  /* 0x000000220c1d7981 */ /* 0x000f66000c1e1500 */
[C---:B------:R-:W-:Y:S01]  /*46f0*/  IMAD.WIDE R10, R73.reuse, 0x2, R130 ;  /* 0x00000002490a7825 */ /* 0x040fe200078e0282 */
[----:B------:R0:W5:Y:S03]  /*4700*/  LDG.E.U16 R26, desc[UR34][R6.64] ;  /* 0x00000022061a7981 */ /* 0x000166000c1e1500 */
[C---:B------:R-:W-:Y:S01]  /*4710*/  IMAD.WIDE R14, R73.reuse, 0x2, R122 ;  /* 0x00000002490e7825 */ /* 0x040fe200078e027a */
[----:B------:R0:W5:Y:S03]  /*4720*/  LDG.E.U16 R28, desc[UR34][R10.64] ;  /* 0x000000220a1c7981 */ /* 0x000166000c1e1500 */
[C---:B------:R-:W-:Y:S01]  /*4730*/  IMAD.WIDE R18, R73.reuse, 0x2, R116 ;  /* 0x0000000249127825 */ /* 0x040fe200078e0274 */
[----:B------:R0:W5:Y:S03]  /*4740*/  LDG.E.U16 R30, desc[UR34][R14.64] ;  /* 0x000000220e1e7981 */ /* 0x000166000c1e1500 */
[----:B------:R-:W-:-:S02]  /*4750*/  IMAD.WIDE R20, R73, 0x2, R114 ;  /* 0x0000000249147825 */ /* 0x000fc400078e0272 */
[----:B------:R-:W5:Y:S02]  /*4760*/  LDG.E.U16 R19, desc[UR34][R18.64] ;  /* 0x0000002212137981 */ /* 0x000f64000c1e1500 */
[C---:B-1----:R-:W-:Y:S02]  /*4770*/  IMAD.WIDE R4, R73.reuse, 0x2, R138 ;  /* 0x0000000249047825 */ /* 0x042fe400078e028a */
[----:B------:R-:W5:Y:S02]  /*4780*/  LDG.E.U16 R20, desc[UR34][R20.64] ;  /* 0x0000002214147981 */ /* 0x000f64000c1e1500 */
[C---:B---3--:R-:W-:Y:S02]  /*4790*/  IMAD.WIDE R8, R73.reuse, 0x2, R128 ;  /* 0x0000000249087825 */ /* 0x048fe400078e0280 */
[----:B------:R-:W3:Y:S02]  /*47a0*/  LDG.E.U16 R5, desc[UR34][R4.64] ;  /* 0x0000002204057981 */ /* 0x000ee4000c1e1500 */
[----:B------:R-:W-:-:S02]  /*47b0*/  IMAD.WIDE R16, R73, 0x2, R120 ;  /* 0x0000000249107825 */ /* 0x000fc400078e0278 */
[----:B------:R-:W3:Y:S02]  /*47c0*/  LDG.E.U16 R9, desc[UR34][R8.64] ;  /* 0x0000002208097981 */ /* 0x000ee4000c1e1500 */
[C---:B------:R-:W-:Y:S02]  /*47d0*/  IMAD.WIDE R22, R73.reuse, 0x2, R112 ;  /* 0x0000000249167825 */ /* 0x040fe400078e0270 */
[----:B------:R-:W3:Y:S02]  /*47e0*/  LDG.E.U16 R17, desc[UR34][R16.64] ;  /* 0x0000002210117981 */ /* 0x000ee4000c1e1500 */
[C---:B0-----:R-:W-:Y:S02]  /*47f0*/  IMAD.WIDE R6, R73.reuse, 0x2, R136 ;  /* 0x0000000249067825 */ /* 0x041fe400078e0288 */
[----:B------:R-:W3:Y:S02]  /*4800*/  LDG.E.U16 R23, desc[UR34][R22.64] ;  /* 0x0000002216177981 */ /* 0x000ee4000c1e1500 */
[----:B------:R-:W-:-:S02]  /*4810*/  IMAD.WIDE R10, R73, 0x2, R126 ;  /* 0x00000002490a7825 */ /* 0x000fc400078e027e */
[----:B------:R-:W3:Y:S02]  /*4820*/  LDG.E.U16 R7, desc[UR34][R6.64] ;  /* 0x0000002206077981 */ /* 0x000ee4000c1e1500 */
[C---:B------:R-:W-:Y:S02]  /*4830*/  IMAD.WIDE R12, R73.reuse, 0x2, R118 ;  /* 0x00000002490c7825 */ /* 0x040fe400078e0276 */
[----:B------:R-:W3:Y:S02]  /*4840*/  LDG.E.U16 R11, desc[UR34][R10.64] ;  /* 0x000000220a0b7981 */ /* 0x000ee4000c1e1500 */
[----:B------:R-:W-:Y:S02]  /*4850*/  IMAD.WIDE R14, R73, 0x2, R110 ;  /* 0x00000002490e7825 */ /* 0x000fe400078e026e */
[----:B------:R-:W3:Y:S04]  /*4860*/  LDG.E.U16 R13, desc[UR34][R12.64] ;  /* 0x000000220c0d7981 */ /* 0x000ee8000c1e1500 */
[----:B------:R-:W3:Y:S01]  /*4870*/  LDG.E.U16 R15, desc[UR34][R14.64] ;  /* 0x000000220e0f7981 */ /* 0x000ee2000c1e1500 */
[----:B------:R-:W-:-:S02]  /*4880*/  UMOV UR10, 0x1 ;  /* 0x00000001000a7882 */ /* 0x000fc40000000000 */
[----:B------:R-:W-:-:S04]  /*4890*/  @!UP0 UIADD3 UR10, UPT, UPT, -UR10, 0x100000, URZ ;  /* 0x001000000a0a8890 */ /* 0x000fc8000fffe1ff */
[----:B------:R-:W-:Y:S02]  /*48a0*/  @!UP0 USHF.L.U32 UR11, UR10, 0xb, URZ ;  /* 0x0000000b0a0b8899 */ /* 0x000fe400080006ff */
[----:B------:R-:W-:Y:S01]  /*48b0*/  @!UP0 USHF.L.U32 UR10, UR10, 0x1, URZ ;  /* 0x000000010a0a8899 */ /* 0x000fe200080006ff */
[----:B------:R-:W-:Y:S01]  /*48c0*/  VOTEU.ALL UP2, P1 ;  /* 0x0000000000ff7886 */ /* 0x000fe20000840000 */
[----:B--2---:R0:W-:Y:S04]  /*48d0*/  STS.U16 [R70+UR12+0x5000], R25 ;  /* 0x0050001946007988 */ /* 0x0041e8000800040c */
[----:B----4-:R0:W-:Y:S04]  /*48e0*/  STS.U16 [R70+UR12+0x5400], R27 ;  /* 0x0054001b46007988 */ /* 0x0101e8000800040c */
[----:B-----5:R0:W-:Y:S04]  /*48f0*/  STS.U16 [R70+UR12+0x5800], R29 ;  /* 0x0058001d46007988 */ /* 0x0201e8000800040c */
[----:B------:R0:W-:Y:S04]  /*4900*/  STS.U16 [R70+UR12+0x5c00], R19 ;  /* 0x005c001346007988 */ /* 0x0001e8000800040c */
[----:B------:R0:W-:Y:S04]  /*4910*/  STS.U16 [R69+UR12+0x5100], R26 ;  /* 0x0051001a45007988 */ /* 0x0001e8000800040c */
[----:B------:R0:W-:Y:S04]  /*4920*/  STS.U16 [R69+UR12+0x5500], R28 ;  /* 0x0055001c45007988 */ /* 0x0001e8000800040c */
[----:B------:R0:W-:Y:S04]  /*4930*/  STS.U16 [R69+UR12+0x5900], R30 ;  /* 0x0059001e45007988 */ /* 0x0001e8000800040c */
[----:B------:R0:W-:Y:S04]  /*4940*/  STS.U16 [R69+UR12+0x5d00], R20 ;  /* 0x005d001445007988 */ /* 0x0001e8000800040c */
[----:B---3--:R0:W-:Y:S04]  /*4950*/  STS.U16 [R68+UR12+0x5200], R5 ;  /* 0x0052000544007988 */ /* 0x0081e8000800040c */
[----:B------:R0:W-:Y:S04]  /*4960*/  STS.U16 [R68+UR12+0x5600], R9 ;  /* 0x0056000944007988 */ /* 0x0001e8000800040c */
[----:B------:R0:W-:Y:S04]  /*4970*/  STS.U16 [R68+UR12+0x5a00], R17 ;  /* 0x005a001144007988 */ /* 0x0001e8000800040c */
[----:B------:R0:W-:Y:S04]  /*4980*/  STS.U16 [R68+UR12+0x5e00], R23 ;  /* 0x005e001744007988 */ /* 0x0001e8000800040c */
[----:B------:R0:W-:Y:S04]  /*4990*/  STS.U16 [R2+UR12+0x5300], R7 ;  /* 0x0053000702007988 */ /* 0x0001e8000800040c */
[----:B------:R0:W-:Y:S04]  /*49a0*/  STS.U16 [R2+UR12+0x5700], R11 ;  /* 0x0057000b02007988 */ /* 0x0001e8000800040c */
[----:B------:R0:W-:Y:S04]  /*49b0*/  STS.U16 [R2+UR12+0x5b00], R13 ;  /* 0x005b000d02007988 */ /* 0x0001e8000800040c */
[----:B------:R0:W-:Y:S01]  /*49c0*/  STS.U16 [R2+UR12+0x5f00], R15 ;  /* 0x005f000f02007988 */ /* 0x0001e2000800040c */
[----:B------:R1:W-:Y:S06]  /*49d0*/  MEMBAR.ALL.CTA ;  /* 0x0000000000007992 */ /* 0x0003ec0000008000 */
[----:B-1----:R-:W-:Y:S04]  /*49e0*/  FENCE.VIEW.ASYNC.S ;  /* 0x00000000000073c6 */ /* 0x002fe80000000000 */
[----:B------:R-:W1:Y:S02]  /*49f0*/  FENCE.VIEW.ASYNC.S ;  /* 0x00000000000073c6 */ /* 0x000e640000000000 */
[----:B-1----:R0:W1:Y:S02]  /*4a00*/  @!UP2 SYNCS.EXCH.64 URZ, [UR12+0x7010], UR10 ;  /* 0x0070100a0cffa5b2 */ /* 0x0020640008000100 */
[----:B-1----:R-:W-:Y:S06]  /*4a10*/  BAR.SYNC.DEFER_BLOCKING 0x0 ;  /* 0x0000000000007b1d */ /* 0x002fec0000010000 */
[----:B0-----:R-:W-:Y:S05]  /*4a20*/  BRA.U UP1, `(.L_x_13) ;  /* 0x0000000101547547 */ /* 0x001fea000b800000 */
[----:B------:R-:W-:Y:S01]  /*4a30*/  UIADD3 UR10, UPT, UPT, UR12, 0x7010, URZ ;  /* 0x000070100c0a7890 */ /* 0x000fe2000fffe0ff */
[----:B------:R-:W-:Y:S01]  /*4a40*/  UMOV UR28, UR46 ;  /* 0x0000002e001c7c82 */ /* 0x000fe20008000000 */
[----:B------:R-:W-:Y:S01]  /*4a50*/  UMOV UR29, 0x40004040 ;  /* 0x40004040001d7882 */ /* 0x000fe20000000000 */
[----:B------:R-:W-:Y:S01]  /*4a60*/  UMOV UR26, UR23 ;  /* 0x00000017001a7c82 */ /* 0x000fe20008000000 */
[----:B------:R-:W-:Y:S01]  /*4a70*/  UMOV UR27, 0x40004040 ;  /* 0x40004040001b7882 */ /* 0x000fe20000000000 */
[----:B------:R-:W-:Y:S01]  /*4a80*/  UMOV UR30, 0x0 ;  /* 0x00000000001e7882 */ /* 0x000fe20000000000 */
[----:B------:R-:W-:Y:S01]  /*4a90*/  UMOV UR31, 0x8088010 ;  /* 0x08088010001f7882 */ /* 0x000fe20000000000 */
[----:B------:R-:W-:Y:S01]  /*4aa0*/  UMOV UR32, 0x0 ;  /* 0x0000000000207882 */ /* 0x000fe20000000000 */
[----:B------:R-:W-:Y:S01]  /*4ab0*/  UMOV UR33, 0x8088010 ;  /* 0x0808801000217882 */ /* 0x000fe20000000000 */
[----:B------:R-:W-:Y:S01]  /*4ac0*/  UMOV UR48, 0x0 ;  /* 0x0000000000307882 */ /* 0x000fe20000000000 */
[----:B------:R-:W-:Y:S01]  /*4ad0*/  UMOV UR49, 0x8088010 ;  /* 0x0808801000317882 */ /* 0x000fe20000000000 */
[----:B------:R0:W-:Y:S01]  /*4ae0*/  UTCHMMA gdesc[UR28], gdesc[UR26], tmem[UR16], tmem[UR30], idesc[UR31], !UPT ;  /* 0x00ff1e1a1c0075ea */ /* 0x0001e2000f800010 */
[----:B------:R-:W-:Y:S01]  /*4af0*/  UMOV UR11, URZ ;  /* 0x000000ff000b7c82 */ /* 0x000fe20008000000 */
        /* <DEDUP_REMOVED lines=8> */
.L_x_13:
[----:B------:R-:W1:Y:S01]  /*4b80*/  SYNCS.PHASECHK.TRANS64.TRYWAIT P2, [UR12+0x7010], RZ ;  /* 0x007010ffff0075a7 */ /* 0x000e62000804110c */
[----:B------:R-:W-:Y:S01]  /*4b90*/  SHF.L.U32 R37, R24, 0x1f, RZ ;  /* 0x0000001f18257819 */ /* 0x000fe200000006ff */
[----:B-1----:R-:W-:Y:S06]  /*4ba0*/  @!P2 BRA `(.L_x_14) ;  /* 0x0000003c00f4a947 */ /* 0x002fec0003800000 */
.L_x_23:
[----:B------:R-:W-:Y:S01]  /*4bb0*/  BAR.SYNC.DEFER_BLOCKING 0x0 ;  /* 0x0000000000007b1d */ /* 0x000fe20000010000 */
[----:B------:R-:W-:-:S04]  /*4bc0*/  IMAD.WIDE R38, R3, 0x2, R108 ;  /* 0x0000000203267825 */ /* 0x000fc800078e026c */
[----:B------:R-:W-:Y:S01]  /*4bd0*/  IMAD.WIDE R50, R3, 0x2, R104 ;  /* 0x0000000203327825 */ /* 0x000fe200078e0268 */
[----:B------:R-:W1:Y:S01]  /*4be0*/  LDTM.x32 R4, tmem[UR14+0x40] ;  /* 0x0000400e000479ee */ /* 0x000e6200082c0000 */
[----:B------:R-:W1:Y:S01]  /*4bf0*/  @!P1 SYNCS.CCTL.IV [UR12+0x7010] ;  /* 0x00701000ff0099b1 */ /* 0x000e62000800000c */
[----:B------:R-:W-:Y:S01]  /*4c00*/  NOP ;  /* 0x0000000000007918 */ /* 0x000fe20000000000 */
[----:B-1----:R-:W1:Y:S02]  /*4c10*/  SYNCS.PHASECHK.TRANS64.TRYWAIT P2, [UR15], R37 ;  /* 0x00000025ff0075a7 */ /* 0x002e64000804110f */
[----:B-1----:R-:W-:Y:S05]  /*4c20*/  @!P2 BRA `(.L_x_15) ;  /* 0x0000003c00e0a947 */ /* 0x002fea0003800000 */
.L_x_24:
[C---:B------:R-:W-:Y:S01]  /*4c30*/  IMAD.WIDE R48, R3.reuse, 0x2, R100 ;  /* 0x0000000203307825 */ /* 0x040fe200078e0264 */
[----:B------:R-:W2:Y:S03]  /*4c40*/  LDG.E.U16 R37, desc[UR34][R38.64] ;  /* 0x0000002226257981 */ /* 0x000ea6000c1e1500 */
[C---:B------:R-:W-:Y:S01]  /*4c50*/  IMAD.WIDE R46, R3.reuse, 0x2, R96 ;  /* 0x00000002032e7825 */ /* 0x040fe200078e0260 */
[----:B------:R-:W3:Y:S03]  /*4c60*/  LDG.E.U16 R51, desc[UR34][R50.64] ;  /* 0x0000002232337981 */ /* 0x000ee6000c1e1500 */
[C---:B------:R-:W-:Y:S01]  /*4c70*/  IMAD.WIDE R44, R3.reuse, 0x2, R92 ;  /* 0x00000002032c7825 */ /* 0x040fe200078e025c */
[----:B------:R-:W4:Y:S03]  /*4c80*/  LDG.E.U16 R49, desc[UR34][R48.64] ;  /* 0x0000002230317981 */ /* 0x000f26000c1e1500 */
[C---:B------:R-:W-:Y:S01]  /*4c90*/  IMAD.WIDE R58, R3.reuse, 0x2, R88 ;  /* 0x00000002033a7825 */ /* 0x040fe200078e0258 */
[----:B------:R-:W5:Y:S03]  /*4ca0*/  LDG.E.U16 R47, desc[UR34][R46.64] ;  /* 0x000000222e2f7981 */ /* 0x000f66000c1e1500 */
[C---:B------:R-:W-:Y:S01]  /*4cb0*/  IMAD.WIDE R60, R3.reuse, 0x2, R84 ;  /* 0x00000002033c7825 */ /* 0x040fe200078e0254 */
[----:B------:R1:W2:Y:S03]  /*4cc0*/  LDG.E.U16 R45, desc[UR34][R44.64] ;  /* 0x000000222c2d7981 */ /* 0x0002a6000c1e1500 */
[C---:B------:R-:W-:Y:S01]  /*4cd0*/  IMAD.WIDE R62, R3.reuse, 0x2, R80 ;  /* 0x00000002033e7825 */ /* 0x040fe200078e0250 */
[----:B------:R-:W2:Y:S03]  /*4ce0*/  LDG.E.U16 R43, desc[UR34][R58.64] ;  /* 0x000000223a2b7981 */ /* 0x000ea6000c1e1500 */
        /* <DEDUP_REMOVED lines=13> */
[----:B------:R0:W2:Y:S03]  /*4dc0*/  LDG.E.U16 R42, desc[UR34][R52.64] ;  /* 0x00000022342a7981 */ /* 0x0000a6000c1e1500 */
[----:B------:R-:W-:Y:S01]  /*4dd0*/  IMAD.WIDE R56, R3, 0x2, R98 ;  /* 0x0000000203387825 */ /* 0x000fe200078e0262 */
[----:B------:R0:W2:Y:S04]  /*4de0*/  LDG.E.U16 R40, desc[UR34][R54.64] ;  /* 0x0000002236287981 */ /* 0x0000a8000c1e1500 */
[----:B------:R-:W2:Y:S04]  /*4df0*/  LDG.E.U16 R38, desc[UR34][R56.64] ;  /* 0x0000002238267981 */ /* 0x000ea8000c1e1500 */
[----:B------:R-:W2:Y:S01]  /*4e00*/  LDG.E.U16 R154, desc[UR34][R154.64] ;  /* 0x000000229a9a7981 */ /* 0x000ea2000c1e1500 */
[----:B-1----:R-:W-:Y:S01]  /*4e10*/  FMUL R44, R4, UR47 ;  /* 0x0000002f042c7c20 */ /* 0x002fe20008400000 */
[----:B0-----:R-:W-:Y:S01]  /*4e20*/  FMUL R53, R5, UR47 ;  /* 0x0000002f05357c20 */ /* 0x001fe20008400000 */
[----:B------:R-:W-:Y:S01]  /*4e30*/  FMUL R46, R6, UR47 ;  /* 0x0000002f062e7c20 */ /* 0x000fe20008400000 */
[----:B------:R-:W-:Y:S01]  /*4e40*/  FMUL R48, R7, UR47 ;  /* 0x0000002f07307c20 */ /* 0x000fe20008400000 */
[----:B------:R-:W-:-:S03]  /*4e50*/  FMUL R55, R8, UR47 ;  /* 0x0000002f08377c20 */ /* 0x000fc60008400000 */
[----:B------:R-:W-:Y:S01]  /*4e60*/  FMNMX3 R46, R44, R53, R46, !PT ;  /* 0x000000352c2e7276 */ /* 0x000fe2000780002e */
[----:B------:R-:W-:Y:S01]  /*4e70*/  FMUL R44, R9, UR47 ;  /* 0x0000002f092c7c20 */ /* 0x000fe20008400000 */
[----:B------:R-:W-:Y:S02]  /*4e80*/  FMUL R53, R10, UR47 ;  /* 0x0000002f0a357c20 */ /* 0x000fe40008400000 */
[----:B------:R-:W-:Y:S01]  /*4e90*/  FMNMX3 R48, R46, R48, R55, !PT ;  /* 0x000000302e307276 */ /* 0x000fe20007800037 */
[----:B------:R-:W-:Y:S01]  /*4ea0*/  FMUL R46, R11, UR47 ;  /* 0x0000002f0b2e7c20 */ /* 0x000fe20008400000 */
[----:B------:R-:W-:Y:S02]  /*4eb0*/  FMUL R55, R12, UR47 ;  /* 0x0000002f0c377c20 */ /* 0x000fe40008400000 */
[----:B------:R-:W-:Y:S01]  /*4ec0*/  FMNMX3 R48, R48, R44, R53, !PT ;  /* 0x0000002c30307276 */ /* 0x000fe20007800035 */
[----:B------:R-:W-:Y:S01]  /*4ed0*/  FMUL R44, R13, UR47 ;  /* 0x0000002f0d2c7c20 */ /* 0x000fe20008400000 */
[----:B------:R-:W-:-:S02]  /*4ee0*/  FMUL R53, R14, UR47 ;  /* 0x0000002f0e357c20 */ /* 0x000fc40008400000 */
        /* <DEDUP_REMOVED lines=31> */
[----:B------:R-:W-:-:S03]  /*50e0*/  FMUL R71, R35, UR47 ;  /* 0x0000002f23477c20 */ /* 0x000fc60008400000 */
[----:B------:R-:W-:-:S04]  /*50f0*/  FMNMX3 R44, R46, R44, R53, !PT ;  /* 0x0000002c2e2c7276 */ /* 0x000fc80007800035 */
[----:B------:R-:W-:-:S05]  /*5100*/  FMNMX3 R71, R44, R71, R36, !PT ;  /* 0x000000472c477276 */ /* 0x000fca0007800024 */
[--C-:B------:R-:W-:Y:S01]  /*5110*/  FFMA R4, R4, UR47, -R71.reuse ;  /* 0x0000002f04047c23 */ /* 0x100fe20008000847 */
[--C-:B------:R-:W-:Y:S01]  /*5120*/  FFMA R5, R5, UR47, -R71.reuse ;  /* 0x0000002f05057c23 */ /* 0x100fe20008000847 */
[--C-:B------:R-:W-:Y:S02]  /*5130*/  FFMA R6, R6, UR47, -R71.reuse ;  /* 0x0000002f06067c23 */ /* 0x100fe40008000847 */
[----:B------:R-:W-:Y:S01]  /*5140*/  FMUL R4, R4, 1.4426950216293334961 ;  /* 0x3fb8aa3b04047820 */ /* 0x000fe20000400000 */
[----:B------:R-:W-:Y:S01]  /*5150*/  FMUL R5, R5, 1.4426950216293334961 ;  /* 0x3fb8aa3b05057820 */ /* 0x000fe20000400000 */
[----:B------:R-:W-:Y:S01]  /*5160*/  FMUL R6, R6, 1.4426950216293334961 ;  /* 0x3fb8aa3b06067820 */ /* 0x000fe20000400000 */
[--C-:B------:R-:W-:Y:S01]  /*5170*/  FFMA R7, R7, UR47, -R71.reuse ;  /* 0x0000002f07077c23 */ /* 0x100fe20008000847 */
[----:B------:R-:W-:Y:S02]  /*5180*/  FFMA R8, R8, UR47, -R71 ;  /* 0x0000002f08087c23 */ /* 0x000fe40008000847 */
[----:B------:R-:W-:Y:S01]  /*5190*/  MUFU.EX2 R4, R4 ;  /* 0x0000000400047308 */ /* 0x000fe20000000800 */
[----:B------:R-:W-:Y:S01]  /*51a0*/  FMUL R7, R7, 1.4426950216293334961 ;  /* 0x3fb8aa3b07077820 */ /* 0x000fe20000400000 */
[----:B------:R-:W-:-:S06]  /*51b0*/  FMUL R8, R8, 1.4426950216293334961 ;  /* 0x3fb8aa3b08087820 */ /* 0x000fcc0000400000 */
[----:B------:R-:W0:Y:S01]  /*51c0*/  MUFU.EX2 R5, R5 ;  /* 0x0000000500057308 */ /* 0x000e220000000800 */
[--C-:B------:R-:W-:Y:S01]  /*51d0*/  FFMA R9, R9, UR47, -R71.reuse ;  /* 0x0000002f09097c23 */ /* 0x100fe20008000847 */
[----:B------:R-:W-:-:S06]  /*51e0*/  FFMA R20, R20, UR47, -R71 ;  /* 0x0000002f14147c23 */ /* 0x000fcc0008000847 */
[----:B------:R-:W1:Y:S01]  /*51f0*/  MUFU.EX2 R6, R6 ;  /* 0x0000000600067308 */ /* 0x000e620000000800 */
[----:B------:R-:W-:Y:S01]  /*5200*/  FMUL R9, R9, 1.4426950216293334961 ;  /* 0x3fb8aa3b09097820 */ /* 0x000fe20000400000 */
[--C-:B------:R-:W-:Y:S01]  /*5210*/  FFMA R10, R10, UR47, -R71.reuse ;  /* 0x0000002f0a0a7c23 */ /* 0x100fe20008000847 */
[--C-:B------:R-:W-:Y:S01]  /*5220*/  FFMA R21, R21, UR47, -R71.reuse ;  /* 0x0000002f15157c23 */ /* 0x100fe20008000847 */
[----:B------:R-:W-:-:S04]  /*5230*/  FFMA R22, R22, UR47, -R71 ;  /* 0x0000002f16167c23 */ /* 0x000fc80008000847 */
[----:B------:R-:W1:Y:S01]  /*5240*/  MUFU.EX2 R7, R7 ;  /* 0x0000000700077308 */ /* 0x000e620000000800 */
[--C-:B------:R-:W-:Y:S01]  /*5250*/  FFMA R23, R23, UR47, -R71.reuse ;  /* 0x0000002f17177c23 */ /* 0x100fe20008000847 */
[--C-:B------:R-:W-:Y:S01]  /*5260*/  FFMA R24, R24, UR47, -R71.reuse ;  /* 0x0000002f18187c23 */ /* 0x100fe20008000847 */
[----:B------:R-:W-:Y:S01]  /*5270*/  FMUL R53, R20, 1.4426950216293334961 ;  /* 0x3fb8aa3b14357820 */ /* 0x000fe20000400000 */
[----:B------:R-:W-:Y:S01]  /*5280*/  FMUL R10, R10, 1.4426950216293334961 ;  /* 0x3fb8aa3b0a0a7820 */ /* 0x000fe20000400000 */
[----:B------:R-:W-:Y:S01]  /*5290*/  FFMA R11, R11, UR47, -R71 ;  /* 0x0000002f0b0b7c23 */ /* 0x000fe20008000847 */
[----:B------:R-:W-:Y:S02]  /*52a0*/  FMUL R20, R21, 1.4426950216293334961 ;  /* 0x3fb8aa3b15147820 */ /* 0x000fe40000400000 */
[----:B------:R-:W1:Y:S01]  /*52b0*/  MUFU.EX2 R8, R8 ;  /* 0x0000000800087308 */ /* 0x000e620000000800 */
[----:B------:R-:W-:Y:S01]  /*52c0*/  FMUL R21, R22, 1.4426950216293334961 ;  /* 0x3fb8aa3b16157820 */ /* 0x000fe20000400000 */
[----:B------:R-:W-:Y:S01]  /*52d0*/  FMUL R22, R23, 1.4426950216293334961 ;  /* 0x3fb8aa3b17167820 */ /* 0x000fe20000400000 */
[----:B------:R-:W-:Y:S01]  /*52e0*/  FMUL R24, R24, 1.4426950216293334961 ;  /* 0x3fb8aa3b18187820 */ /* 0x000fe20000400000 */
[----:B0-----:R-:W-:Y:S01]  /*52f0*/  FADD R23, R4, R5 ;  /* 0x0000000504177221 */ /* 0x001fe20000000000 */
[----:B------:R-:W-:Y:S01]  /*5300*/  FMUL R11, R11, 1.4426950216293334961 ;  /* 0x3fb8aa3b0b0b7820 */ /* 0x000fe20000400000 */
[----:B------:R-:W-:-:S02]  /*5310*/  FFMA R12, R12, UR47, -R71 ;  /* 0x0000002f0c0c7c23 */ /* 0x000fc40008000847 */
[----:B------:R-:W0:Y:S01]  /*5320*/  MUFU.EX2 R9, R9 ;  /* 0x0000000900097308 */ /* 0x000e220000000800 */
[----:B------:R-:W-:Y:S01]  /*5330*/  FFMA R13, R13, UR47, -R71 ;  /* 0x0000002f0d0d7c23 */ /* 0x000fe20008000847 */
[----:B------:R-:W-:-:S06]  /*5340*/  FMUL R12, R12, 1.4426950216293334961 ;  /* 0x3fb8aa3b0c0c7820 */ /* 0x000fcc0000400000 */
[----:B------:R-:W0:Y:S01]  /*5350*/  MUFU.EX2 R10, R10 ;  /* 0x0000000a000a7308 */ /* 0x000e220000000800 */
[----:B------:R-:W-:Y:S01]  /*5360*/  FMUL R13, R13, 1.4426950216293334961 ;  /* 0x3fb8aa3b0d0d7820 */ /* 0x000fe20000400000 */
[----:B------:R-:W-:-:S06]  /*5370*/  FFMA R14, R14, UR47, -R71 ;  /* 0x0000002f0e0e7c23 */ /* 0x000fcc0008000847 */
[----:B------:R1:W-:Y:S02]  /*5380*/  MUFU.EX2 R146, R24 ;  /* 0x0000001800927308 */ /* 0x0003e40000000800 */
[----:B-1----:R-:W-:-:S06]  /*5390*/  FADD R24, R6, R23 ;  /* 0x0000001706187221 */ /* 0x002fcc0000000000 */
[----:B------:R-:W1:Y:S01]  /*53a0*/  MUFU.EX2 R11, R11 ;  /* 0x0000000b000b7308 */ /* 0x000e620000000800 */
[----:B------:R-:W-:Y:S01]  /*53b0*/  FADD R23, R7, R24 ;  /* 0x0000001807177221 */ /* 0x000fe20000000000 */
[----:B------:R-:W-:Y:S01]  /*53c0*/  FMUL R14, R14, 1.4426950216293334961 ;  /* 0x3fb8aa3b0e0e7820 */ /* 0x000fe20000400000 */
[----:B------:R-:W-:Y:S02]  /*53d0*/  FFMA R15, R15, UR47, -R71 ;  /* 0x0000002f0f0f7c23 */ /* 0x000fe40008000847 */
[----:B------:R-:W-:-:S03]  /*53e0*/  FADD R24, R8, R23 ;  /* 0x0000001708187221 */ /* 0x000fc60000000000 */
[----:B------:R-:W1:Y:S01]  /*53f0*/  MUFU.EX2 R12, R12 ;  /* 0x0000000c000c7308 */ /* 0x000e620000000800 */
[----:B------:R-:W-:Y:S01]  /*5400*/  FMUL R15, R15, 1.4426950216293334961 ;  /* 0x3fb8aa3b0f0f7820 */ /* 0x000fe20000400000 */
[----:B------:R-:W-:Y:S01]  /*5410*/  FFMA R16, R16, UR47, -R71 ;  /* 0x0000002f10107c23 */ /* 0x000fe20008000847 */
[----:B0-----:R-:W-:-:S05]  /*5420*/  FADD R23, R9, R24 ;  /* 0x0000001809177221 */ /* 0x001fca0000000000 */
[----:B------:R-:W0:Y:S01]  /*5430*/  MUFU.EX2 R13, R13 ;  /* 0x0000000d000d7308 */ /* 0x000e220000000800 */
[----:B------:R-:W-:Y:S01]  /*5440*/  FADD R24, R10, R23 ;  /* 0x000000170a187221 */ /* 0x000fe20000000000 */
[----:B------:R-:W-:Y:S01]  /*5450*/  FMUL R16, R16, 1.4426950216293334961 ;  /* 0x3fb8aa3b10107820 */ /* 0x000fe20000400000 */
[----:B------:R-:W-:-:S05]  /*5460*/  FFMA R17, R17, UR47, -R71 ;  /* 0x0000002f11117c23 */ /* 0x000fca0008000847 */
[----:B------:R-:W0:Y:S01]  /*5470*/  MUFU.EX2 R14, R14 ;  /* 0x0000000e000e7308 */ /* 0x000e220000000800 */
[----:B-1----:R-:W-:Y:S01]  /*5480*/  FADD R23, R11, R24 ;  /* 0x000000180b177221 */ /* 0x002fe20000000000 */
[----:B------:R-:W-:Y:S01]  /*5490*/  FMUL R17, R17, 1.4426950216293334961 ;  /* 0x3fb8aa3b11117820 */ /* 0x000fe20000400000 */
[----:B------:R-:W-:-:S05]  /*54a0*/  FFMA R18, R18, UR47, -R71 ;  /* 0x0000002f12127c23 */ /* 0x000fca0008000847 */
[----:B------:R-:W1:Y:S01]  /*54b0*/  MUFU.EX2 R15, R15 ;  /* 0x0000000f000f7308 */ /* 0x000e620000000800 */
[----:B------:R-:W-:Y:S01]  /*54c0*/  FADD R24, R12, R23 ;  /* 0x000000170c187221 */ /* 0x000fe20000000000 */
[----:B------:R-:W-:Y:S01]  /*54d0*/  FMUL R18, R18, 1.4426950216293334961 ;  /* 0x3fb8aa3b12127820 */ /* 0x000fe20000400000 */
[----:B------:R-:W-:-:S05]  /*54e0*/  FFMA R19, R19, UR47, -R71 ;  /* 0x0000002f13137c23 */ /* 0x000fca0008000847 */
[----:B------:R-:W1:Y:S01]  /*54f0*/  MUFU.EX2 R16, R16 ;  /* 0x0000001000107308 */ /* 0x000e620000000800 */
[----:B0-----:R-:W-:Y:S01]  /*5500*/  FADD R23, R13, R24 ;  /* 0x000000180d177221 */ /* 0x001fe20000000000 */
[----:B------:R-:W-:-:S06]  /*5510*/  FMUL R19, R19, 1.4426950216293334961 ;  /* 0x3fb8aa3b13137820 */ /* 0x000fcc0000400000 */
[----:B------:R-:W0:Y:S01]  /*5520*/  MUFU.EX2 R17, R17 ;  /* 0x0000001100117308 */ /* 0x000e220000000800 */
[----:B------:R-:W-:Y:S01]  /*5530*/  FADD R24, R14, R23 ;  /* 0x000000170e187221 */ /* 0x000fe20000000000 */
[--C-:B------:R-:W-:Y:S01]  /*5540*/  FFMA R25, R25, UR47, -R71.reuse ;  /* 0x0000002f19197c23 */ /* 0x100fe20008000847 */
[--C-:B------:R-:W-:Y:S01]  /*5550*/  FFMA R26, R26, UR47, -R71.reuse ;  /* 0x0000002f1a1a7c23 */ /* 0x100fe20008000847 */
[--C-:B------:R-:W-:Y:S01]  /*5560*/  FFMA R27, R27, UR47, -R71.reuse ;  /* 0x0000002f1b1b7c23 */ /* 0x100fe20008000847 */
[----:B------:R-:W-:-:S03]  /*5570*/  FFMA R28, R28, UR47, -R71 ;  /* 0x0000002f1c1c7c23 */ /* 0x000fc60008000847 */
[----:B------:R-:W0:Y:S01]  /*5580*/  MUFU.EX2 R18, R18 ;  /* 0x0000001200127308 */ /* 0x000e220000000800 */
[--C-:B------:R-:W-:Y:S01]  /*5590*/  FFMA R29, R29, UR47, -R71.reuse ;  /* 0x0000002f1d1d7c23 */ /* 0x100fe20008000847 */
[--C-:B------:R-:W-:Y:S01]  /*55a0*/  FFMA R30, R30, UR47, -R71.reuse ;  /* 0x0000002f1e1e7c23 */ /* 0x100fe20008000847 */
[--C-:B------:R-:W-:Y:S01]  /*55b0*/  FFMA R31, R31, UR47, -R71.reuse ;  /* 0x0000002f1f1f7c23 */ /* 0x100fe20008000847 */
[--C-:B------:R-:W-:Y:S01]  /*55c0*/  FFMA R32, R32, UR47, -R71.reuse ;  /* 0x0000002f20207c23 */ /* 0x100fe20008000847 */
        /* <DEDUP_REMOVED lines=16> */
[----:B------:R-:W1:Y:S01]  /*56d0*/  MUFU.EX2 R53, R53 ;  /* 0x0000003500357308 */ /* 0x000e620000000800 */
[----:B------:R-:W-:-:S04]  /*56e0*/  FADD R24, R16, R23 ;  /* 0x0000001710187221 */ /* 0x000fc80000000000 */
[----:B0-----:R-:W-:-:S03]  /*56f0*/  FADD R23, R17, R24 ;  /* 0x0000001811177221 */ /* 0x001fc60000000000 */
[----:B------:R-:W0:Y:S01]  /*5700*/  MUFU.EX2 R20, R20 ;  /* 0x0000001400147308 */ /* 0x000e220000000800 */
[----:B------:R-:W-:-:S07]  /*5710*/  FADD R24, R18, R23 ;  /* 0x0000001712187221 */ /* 0x000fce0000000000 */
[----:B------:R-:W-:Y:S08]  /*5720*/  MUFU.EX2 R21, R21 ;  /* 0x0000001500157308 */ /* 0x000ff00000000800 */
[----:B------:R-:W0:Y:S08]  /*5730*/  MUFU.EX2 R22, R22 ;  /* 0x0000001600167308 */ /* 0x000e300000000800 */
[----:B------:R-:W0:Y:S08]  /*5740*/  MUFU.EX2 R149, R25 ;  /* 0x0000001900957308 */ /* 0x000e300000000800 */
[----:B------:R-:W-:Y:S08]  /*5750*/  MUFU.EX2 R150, R26 ;  /* 0x0000001a00967308 */ /* 0x000ff00000000800 */
        /* <DEDUP_REMOVED lines=8> */
[----:B------:R-:W0:Y:S01]  /*57e0*/  MUFU.EX2 R144, R35 ;  /* 0x0000002300907308 */ /* 0x000e220000000800 */
[----:B------:R-:W-:Y:S01]  /*57f0*/  FADD R24, R19, R24 ;  /* 0x0000001813187221 */ /* 0x000fe20000000000 */
[----:B------:R-:W-:-:S02]  /*5800*/  F2FP.F16.F32.PACK_AB R4, R5, R4 ;  /* 0x000000040504723e */ /* 0x000fc400000000ff */
[----:B------:R-:W-:Y:S01]  /*5810*/  F2FP.F16.F32.PACK_AB R5, R7, R6 ;  /* 0x000000060705723e */ /* 0x000fe200000000ff */
[----:B-1----:R-:W-:Y:S01]  /*5820*/  FADD R23, R53, R24 ;  /* 0x0000001835177221 */ /* 0x002fe20000000000 */
[----:B------:R-:W-:Y:S02]  /*5830*/  F2FP.F16.F32.PACK_AB R6, R9, R8 ;  /* 0x000000080906723e */ /* 0x000fe400000000ff */
[----:B------:R-:W-:Y:S02]  /*5840*/  F2FP.F16.F32.PACK_AB R7, R11, R10 ;  /* 0x0000000a0b07723e */ /* 0x000fe400000000ff */
[----:B------:R-:W-:Y:S02]  /*5850*/  F2FP.F16.F32.PACK_AB R8, R13, R12 ;  /* 0x0000000c0d08723e */ /* 0x000fe400000000ff */
[----:B------:R-:W-:Y:S02]  /*5860*/  F2FP.F16.F32.PACK_AB R9, R15, R14 ;  /* 0x0000000e0f09723e */ /* 0x000fe400000000ff */
[----:B------:R-:W-:-:S02]  /*5870*/  F2FP.F16.F32.PACK_AB R10, R17, R16 ;  /* 0x00000010110a723e */ /* 0x000fc400000000ff */
[----:B------:R-:W-:Y:S02]  /*5880*/  F2FP.F16.F32.PACK_AB R11, R19, R18 ;  /* 0x00000012130b723e */ /* 0x000fe400000000ff */
[C---:B0-----:R-:W-:Y:S01]  /*5890*/  F2FP.F16.F32.PACK_AB R12, R20.reuse, R53 ;  /* 0x00000035140c723e */ /* 0x041fe200000000ff */
[----:B------:R-:W-:Y:S01]  /*58a0*/  FADD R20, R20, R23 ;  /* 0x0000001714147221 */ /* 0x000fe20000000000 */
[----:B------:R-:W-:Y:S02]  /*58b0*/  F2FP.F16.F32.PACK_AB R13, R22, R21 ;  /* 0x00000015160d723e */ /* 0x000fe400000000ff */
[----:B------:R-:W-:Y:S02]  /*58c0*/  F2FP.F16.F32.PACK_AB R14, R149, R146 ;  /* 0x00000092950e723e */ /* 0x000fe400000000ff */
[----:B------:R-:W-:Y:S02]  /*58d0*/  F2FP.F16.F32.PACK_AB R15, R151, R150 ;  /* 0x00000096970f723e */ /* 0x000fe400000000ff */
[----:B------:R-:W-:-:S02]  /*58e0*/  F2FP.F16.F32.PACK_AB R16, R77, R148 ;  /* 0x000000944d10723e */ /* 0x000fc400000000ff */
[----:B------:R-:W-:Y:S02]  /*58f0*/  F2FP.F16.F32.PACK_AB R17, R135, R134 ;  /* 0x000000868711723e */ /* 0x000fe400000000ff */
[----:B------:R-:W-:Y:S02]  /*5900*/  F2FP.F16.F32.PACK_AB R18, R141, R140 ;  /* 0x0000008c8d12723e */ /* 0x000fe400000000ff */
[----:B------:R-:W-:Y:S01]  /*5910*/  F2FP.F16.F32.PACK_AB R19, R144, R145 ;  /* 0x000000919013723e */ /* 0x000fe200000000ff */
[----:B------:R-:W-:-:S03]  /*5920*/  FADD R21, R21, R20 ;  /* 0x0000001415157221 */ /* 0x000fc60000000000 */
[----:B------:R0:W-:Y:S01]  /*5930*/  STTM.x16 tmem[UR14+0x60], R4 ;  /* 0x00006004000079ed */ /* 0x0001e2000824000e */
[----:B--2---:R-:W-:Y:S01]  /*5940*/  STS.U16 [R70+UR12+0x6000], R37 ;  /* 0x0060002546007988 */ /* 0x004fe2000800040c */
[----:B------:R-:W-:-:S03]  /*5950*/  FADD R153, R22, R21 ;  /* 0x0000001516997221 */ /* 0x000fc60000000000 */
[----:B---3--:R-:W-:Y:S04]  /*5960*/  STS.U16 [R70+UR12+0x6200], R51 ;  /* 0x0062003346007988 */ /* 0x008fe8000800040c */
[----:B----4-:R-:W-:Y:S04]  /*5970*/  STS.U16 [R70+UR12+0x6400], R49 ;  /* 0x0064003146007988 */ /* 0x010fe8000800040c */
[----:B-----5:R-:W-:Y:S04]  /*5980*/  STS.U16 [R70+UR12+0x6600], R47 ;  /* 0x0066002f46007988 */ /* 0x020fe8000800040c */
[----:B------:R-:W-:Y:S04]  /*5990*/  STS.U16 [R70+UR12+0x6800], R45 ;  /* 0x0068002d46007988 */ /* 0x000fe8000800040c */
[----:B------:R-:W-:Y:S04]  /*59a0*/  STS.U16 [R70+UR12+0x6a00], R43 ;  /* 0x006a002b46007988 */ /* 0x000fe8000800040c */
[----:B------:R-:W-:Y:S04]  /*59b0*/  STS.U16 [R70+UR12+0x6c00], R41 ;  /* 0x006c002946007988 */ /* 0x000fe8000800040c */
[----:B------:R-:W-:Y:S04]  /*59c0*/  STS.U16 [R70+UR12+0x6e00], R39 ;  /* 0x006e002746007988 */ /* 0x000fe8000800040c */
[----:B------:R-:W-:Y:S01]  /*59d0*/  STS.U16 [R69+UR12+0x6100], R42 ;  /* 0x0061002a45007988 */ /* 0x000fe2000800040c */
[----:B0-----:R-:W-:-:S03]  /*59e0*/  FADD R4, -R71, R36 ;  /* 0x0000002447047221 */ /* 0x001fc60000000100 */
[----:B------:R-:W-:Y:S04]  /*59f0*/  STS.U16 [R69+UR12+0x6300], R40 ;  /* 0x0063002845007988 */ /* 0x000fe8000800040c */
[----:B------:R0:W-:Y:S01]  /*5a00*/  STS.U16 [R69+UR12+0x6500], R38 ;  /* 0x0065002645007988 */ /* 0x0001e2000800040c */
[----:B------:R-:W-:-:S03]  /*5a10*/  FMUL R147, R4, 1.4426950216293334961 ;  /* 0x3fb8aa3b04937820 */ /* 0x000fc60000400000 */
[----:B------:R1:W-:Y:S04]  /*5a20*/  STS.U16 [R69+UR12+0x6700], R160 ;  /* 0x006700a045007988 */ /* 0x0003e8000800040c */
[----:B------:R1:W-:Y:S04]  /*5a30*/  STS.U16 [R69+UR12+0x6900], R158 ;  /* 0x0069009e45007988 */ /* 0x0003e8000800040c */
[----:B------:R1:W-:Y:S04]  /*5a40*/  STS.U16 [R69+UR12+0x6b00], R152 ;  /* 0x006b009845007988 */ /* 0x0003e8000800040c */
[----:B------:R1:W-:Y:S04]  /*5a50*/  STS.U16 [R69+UR12+0x6d00], R156 ;  /* 0x006d009c45007988 */ /* 0x0003e8000800040c */
[----:B------:R1:W-:Y:S01]  /*5a60*/  STS.U16 [R69+UR12+0x6f00], R154 ;  /* 0x006f009a45007988 */ /* 0x0003e2000800040c */
[----:B------:R-:W2:Y:S02]  /*5a70*/  FENCE.VIEW.ASYNC.T ;  /* 0x00000000000073c6 */ /* 0x000ea40000000200 */
[----:B--2---:R-:W-:Y:S06]  /*5a80*/  BAR.SYNC.DEFER_BLOCKING 0x0 ;  /* 0x0000000000007b1d */ /* 0x004fec0000010000 */
[----:B0-----:R-:W0:Y:S01]  /*5a90*/  LDTM.x64 R4, tmem[UR14] ;  /* 0x0000000e000479ee */ /* 0x001e220008340000 */
[----:B------:R-:W0:Y:S01]  /*5aa0*/  MUFU.EX2 R147, R147 ;  /* 0x0000009300937308 */ /* 0x000e220000000800 */
[----:B------:R-:W-:Y:S01]  /*5ab0*/  NOP ;  /* 0x0000000000007918 */ /* 0x000fe20000000000 */
[C---:B0-----:R-:W-:Y:S01]  /*5ac0*/  FMUL R4, R147.reuse, R4 ;  /* 0x0000000493047220 */ /* 0x041fe20000400000 */
        /* <DEDUP_REMOVED lines=63> */
[----:B------:R1:W-:Y:S01]  /*5ec0*/  STTM.x64 tmem[UR14], R4 ;  /* 0x00000004000079ed */ /* 0x0003e2000834000e */
[----:B------:R-:W0:Y:S02]  /*5ed0*/  FENCE.VIEW.ASYNC.T ;  /* 0x00000000000073c6 */ /* 0x000e240000000200 */
[----:B0-----:R-:W-:Y:S01]  /*5ee0*/  BAR.SYNC.DEFER_BLOCKING 0x0 ;  /* 0x0000000000007b1d */ /* 0x001fe20000010000 */
[----:B------:R-:W-:-:S04]  /*5ef0*/  FADD R146, R146, R153 ;  /* 0x0000009992927221 */ /* 0x000fc80000000000 */
[----:B------:R-:W-:-:S04]  /*5f00*/  FADD R149, R149, R146 ;  /* 0x0000009295957221 */ /* 0x000fc80000000000 */
[----:B------:R-:W-:Y:S01]  /*5f10*/  FADD R150, R150, R149 ;  /* 0x0000009596967221 */ /* 0x000fe20000000000 */
[----:B------:R0:W-:Y:S06]  /*5f20*/  MEMBAR.ALL.CTA ;  /* 0x0000000000007992 */ /* 0x0001ec0000008000 */
[----:B0-----:R-:W0:Y:S01]  /*5f30*/  FENCE.VIEW.ASYNC.S ;  /* 0x00000000000073c6 */ /* 0x001e220000000000 */
[----:B------:R-:W-:-:S04]  /*5f40*/  FADD R151, R151, R150 ;  /* 0x0000009697977221 */ /* 0x000fc80000000000 */
[----:B------:R-:W-:-:S04]  /*5f50*/  FADD R146, R148, R151 ;  /* 0x0000009794927221 */ /* 0x000fc80000000000 */
[----:B------:R-:W-:-:S04]  /*5f60*/  FADD R77, R77, R146 ;  /* 0x000000924d4d7221 */ /* 0x000fc80000000000 */
[----:B------:R-:W-:-:S04]  /*5f70*/  FADD R134, R134, R77 ;  /* 0x0000004d86867221 */ /* 0x000fc80000000000 */
[----:B------:R-:W-:-:S04]  /*5f80*/  FADD R135, R135, R134 ;  /* 0x0000008687877221 */ /* 0x000fc80000000000 */
[----:B------:R-:W-:-:S04]  /*5f90*/  FADD R140, R140, R135 ;  /* 0x000000878c8c7221 */ /* 0x000fc80000000000 */
[----:B------:R-:W-:Y:S01]  /*5fa0*/  FADD R140, R141, R140 ;  /* 0x0000008c8d8c7221 */ /* 0x000fe20000000000 */
[----:B------:R-:W-:-:S03]  /*5fb0*/  ULEA UR15, UR37, UR12, 0x3 ;  /* 0x0000000c250f7291 */ /* 0x000fc6000f8e18ff */
[----:B------:R-:W-:Y:S01]  /*5fc0*/  FADD R145, R145, R140 ;  /* 0x0000008c91917221 */ /* 0x000fe20000000000 */
[----:B------:R-:W-:-:S03]  /*5fd0*/  UIADD3 UR15, UPT, UPT, UR15, 0x7000, URZ ;  /* 0x000070000f0f7890 */ /* 0x000fc6000fffe0ff */
[----:B------:R-:W-:Y:S01]  /*5fe0*/  FADD R144, R144, R145 ;  /* 0x0000009190907221 */ /* 0x000fe20000000000 */
[----:B------:R-:W-:Y:S01]  /*5ff0*/  UMOV UR6, UR7 ;  /* 0x0000000700067c82 */ /* 0x000fe20008000000 */
[----:B0-----:R-:W-:Y:S06]  /*6000*/  BAR.SYNC.DEFER_BLOCKING 0x0 ;  /* 0x0000000000007b1d */ /* 0x001fec0000010000 */
[----:B------:R-:W-:Y:S05]  /*6010*/  BRA.U UP1, `(.L_x_16) ;  /* 0x0000000101387547 */ /* 0x000fea000b800000 */
[----:B------:R-:W-:Y:S01]  /*6020*/  UIADD3 UR30, UPT, UPT, UR13, 0x68, URZ ;  /* 0x000000680d1e7890 */ /* 0x000fe2000fffe0ff */
[----:B------:R-:W-:Y:S01]  /*6030*/  UMOV UR26, UR4 ;  /* 0x00000004001a7c82 */ /* 0x000fe20008000000 */
[----:B------:R-:W-:Y:S01]  /*6040*/  UMOV UR27, 0x80004020 ;  /* 0x80004020001b7882 */ /* 0x000fe20000000000 */
[----:B------:R-:W-:Y:S01]  /*6050*/  UMOV UR28, 0x0 ;  /* 0x00000000001c7882 */ /* 0x000fe20000000000 */
[----:B------:R-:W-:Y:S01]  /*6060*/  UMOV UR29, 0x8100010 ;  /* 0x08100010001d7882 */ /* 0x000fe20000000000 */
[----:B------:R-:W-:Y:S01]  /*6070*/  UMOV UR10, UR15 ;  /* 0x0000000f000a7c82 */ /* 0x000fe20008000000 */
[----:B------:R-:W-:Y:S01]  /*6080*/  UMOV UR11, URZ ;  /* 0x000000ff000b7c82 */ /* 0x000fe20008000000 */
[----:B------:R-:W-:Y:S01]  /*6090*/  UMOV UR32, 0x0 ;  /* 0x0000000000207882 */ /* 0x000fe20000000000 */
[----:B------:R-:W-:Y:S01]  /*60a0*/  UMOV UR33, 0x8100010 ;  /* 0x0810001000217882 */ /* 0x000fe20000000000 */
[----:B------:R0:W-:Y:S01]  /*60b0*/  UTCHMMA tmem[UR17], gdesc[UR26], tmem[UR13], tmem[UR28], idesc[UR29], UPT ;  /* 0x00ff1c1a110079ea */ /* 0x0001e2000b80000d */
[----:B------:R-:W-:Y:S01]  /*60c0*/  UMOV UR7, UR10 ;  /* 0x0000000a00077c82 */ /* 0x000fe20008000000 */
[----:B------:R0:W-:Y:S01]  /*60d0*/  UTCHMMA tmem[UR30], gdesc[UR24], tmem[UR13], tmem[UR32], idesc[UR33], UPT ;  /* 0x00ff20181e0079ea */ /* 0x0001e2000b80000d */
[----:B------:R0:W-:Y:S01]  /*60e0*/  UTCBAR [UR7], URZ ;  /* 0x000000ff070073e9 */ /* 0x0001e200080000ff */
[----:B------:R-:W-:-:S02]  /*60f0*/  NOP ;  /* 0x0000000000007918 */ /* 0x000fc40000000000 */
.L_x_16:
[----:B------:R-:W-:Y:S01]  /*6100*/  UIADD3 UR37, UPT, UPT, UR37, 0x1, URZ ;  /* 0x0000000125257890 */ /* 0x000fe2000fffe0ff */
[----:B------:R-:W-:Y:S01]  /*6110*/  FFMA R72, R147, R72, R144 ;  /* 0x0000004893487223 */ /* 0x000fe20000000090 */
[----:B------:R-:W-:Y:S01]  /*6120*/  UIADD3 UR8, UPT, UPT, UR8, 0x20, URZ ;  /* 0x0000002008087890 */ /* 0x000fe2000fffe0ff */
[----:B------:R-:W-:Y:S01]  /*6130*/  IADD3 R3, PT, PT, R3, UR36, RZ ;  /* 0x0000002403037c10 */ /* 0x000fe2000fffe0ff */
[----:B------:R-:W-:Y:S01]  /*6140*/  UISETP.GT.AND UP2, UPT, UR37, 0x1, UPT ;  /* 0x000000012500788c */ /* 0x000fe2000bf44270 */
[----:B------:R-:W-:Y:S02]  /*6150*/  IADD3 R73, PT, PT, R76, R73, RZ ;  /* 0x000000494c497210 */ /* 0x000fe40007ffe0ff */
[----:B-1----:R-:W-:Y:S01]  /*6160*/  MOV R24, UR6 ;  /* 0x0000000600187c02 */ /* 0x002fe20008000f00 */
[----:B0-----:R-:W-:Y:S01]  /*6170*/  USEL UR7, URZ, 0x1, !UP2 ;  /* 0x00000001ff077887 */ /* 0x001fe2000d000000 */
[----:B------:R-:W-:Y:S01]  /*6180*/  MOV R36, R71 ;  /* 0x0000004700247202 */ /* 0x000fe20000000f00 */
[----:B------:R-:W-:-:S02]  /*6190*/  USEL UR37, UR37, URZ, !UP2 ;  /* 0x000000ff25257287 */ /* 0x000fc4000d000000 */
[----:B------:R-:W-:Y:S02]  /*61a0*/  UISETP.GE.AND UP2, UPT, UR8, UR22, UPT ;  /* 0x000000160800728c */ /* 0x000fe4000bf46270 */
[----:B------:R-:W-:-:S07]  /*61b0*/  ULOP3.LUT UR7, UR6, UR7, URZ, 0x3c, !UPT ;  /* 0x0000000706077292 */ /* 0x000fce000f8e3cff */
[----:B------:R-:W-:Y:S05]  /*61c0*/  BRA.U !UP2, `(.L_x_17) ;  /* 0xffffffe50a2c7547 */ /* 0x000fea000b83ffff */
.L_x_12:
[----:B------:R-:W-:Y:S01]  /*61d0*/  MOV R75, R72 ;  /* 0x00000048004b7202 */ /* 0x000fe20000000f00 */
[----:B0-----:R-:W-:Y:S01]  /*61e0*/  HFMA2 R5, -RZ, RZ, 1.443359375, -0.2030029296875 ;  /* 0x3dc6b27fff057431 */ /* 0x001fe200000001ff */
[----:B------:R-:W0:Y:S02]  /*61f0*/  LDCU UR4, c[0x0][0x3f0] ;  /* 0x00007e00ff0477ac */ /* 0x000e240008000800 */
[C---:B------:R-:W-:Y:S01]  /*6200*/  FSETP.GEU.AND P5, PT, R75.reuse, 1.175494350822287508e-38, PT ;  /* 0x008000004b00780b */ /* 0x040fe20003fae000 */
[C---:B------:R-:W-:Y:S01]  /*6210*/  FMUL R2, R75.reuse, 8388608 ;  /* 0x4b0000004b027820 */ /* 0x040fe20000400000 */
[----:B------:R-:W-:-:S04]  /*6220*/  FSETP.GT.AND P3, PT, |R75|, 8.50705917302346158658e+37, PT ;  /* 0x7e8000004b00780b */ /* 0x000fc80003f64200 */
[----:B------:R-:W-:-:S04]  /*6230*/  FSEL R72, R2, R75, !P5 ;  /* 0x0000004b02487208 */ /* 0x000fc80006800000 */
[C---:B------:R-:W-:Y:S02]  /*6240*/  IADD3 R2, PT, PT, R72.reuse, -0x3f3504f3, RZ ;  /* 0xc0cafb0d48027810 */ /* 0x040fe40007ffe0ff */
[----:B------:R-:W-:Y:S02]  /*6250*/  ISETP.GE.U32.AND P2, PT, R72, 0x7f800000, PT ;  /* 0x7f8000004800780c */ /* 0x000fe40003f46070 */
[----:B------:R-:W-:Y:S01]  /*6260*/  LOP3.LUT R3, R2, 0xff800000, RZ, 0xc0, !PT ;  /* 0xff80000002037812 */ /* 0x000fe200078ec0ff */
[----:B0-----:R-:W-:-:S03]  /*6270*/  UISETP.GE.AND UP0, UPT, UR4, 0x1, UPT ;  /* 0x000000010400788c */ /* 0x001fc6000bf06270 */
[----:B------:R-:W-:-:S05]  /*6280*/  IADD3 R2, PT, PT, R72, -R3, RZ ;  /* 0x8000000348027210 */ /* 0x000fca0007ffe0ff */
[----:B------:R-:W-:-:S04]  /*6290*/  FADD R68, R2, -1 ;  /* 0xbf80000002447421 */ /* 0x000fc80000000000 */
[----:B------:R-:W-:-:S04]  /*62a0*/  FFMA.FTZ R5, R68, R5, -0.16845393180847167969 ;  /* 0xbe2c7f3044057423 */ /* 0x000fc80000010005 */
[----:B------:R-:W-:-:S04]  /*62b0*/  FFMA.FTZ R5, R68, R5, 0.1716887056827545166 ;  /* 0x3e2fcf2a44057423 */ /* 0x000fc80000010005 */
[----:B------:R-:W-:-:S04]  /*62c0*/  FFMA.FTZ R5, R68, R5, -0.17900948226451873779 ;  /* 0xbe374e4344057423 */ /* 0x000fc80000010005 */
[----:B------:R-:W-:-:S04]  /*62d0*/  FFMA.FTZ R5, R68, R5, 0.20512372255325317383 ;  /* 0x3e520bf444057423 */ /* 0x000fc80000010005 */
[----:B------:R-:W-:-:S04]  /*62e0*/  FFMA.FTZ R5, R68, R5, -0.24046532809734344482 ;  /* 0xbe763c8b44057423 */ /* 0x000fc80000010005 */
[----:B------:R-:W-:-:S04]  /*62f0*/  FFMA.FTZ R5, R68, R5, 0.28857114911079406738 ;  /* 0x3e93bf9944057423 */ /* 0x000fc80000010005 */
[----:B------:R-:W-:-:S04]  /*6300*/  FFMA.FTZ R5, R68, R5, -0.36067417263984680176 ;  /* 0xbeb8aa4944057423 */ /* 0x000fc80000010005 */
[----:B------:R-:W-:Y:S01]  /*6310*/  FFMA.FTZ R5, R68, R5, 0.48089820146560668945 ;  /* 0x3ef6384a44057423 */ /* 0x000fe20000010005 */
[----:B------:R-:W-:Y:S06]  /*6320*/  BRA.U !UP0, `(.L_x_18) ;  /* 0x0000000108107547 */ /* 0x000fec000b800000 */
[----:B------:R-:W-:-:S06]  /*6330*/  USHF.L.U32 UR6, UR6, 0x1f, URZ ;  /* 0x0000001f06067899 */ /* 0x000fcc00080006ff */
[----:B------:R-:W-:-:S04]  /*6340*/  MOV R2, UR6 ;  /* 0x0000000600027c02 */ /* 0x000fc80008000f00 */
[----:B------:R-:W0:Y:S02]  /*6350*/  SYNCS.PHASECHK.TRANS64.TRYWAIT P4, [UR15], R2 ;  /* 0x00000002ff0075a7 */ /* 0x000e24000808110f */
[----:B0-----:R-:W-:Y:S05]  /*6360*/  @!P4 BRA `(.L_x_19) ;  /* 0x00000028001cc947 */ /* 0x001fea0003800000 */
.L_x_18:
[----:B------:R-:W-:Y:S01]  /*6370*/  BAR.SYNC.DEFER_BLOCKING 0x0 ;  /* 0x0000000000007b1d */ /* 0x000fe20000010000 */
[----:B------:R-:W-:Y:S01]  /*6380*/  FSEL R2, RZ, -23, P5 ;  /* 0xc1b80000ff027808 */ /* 0x000fe20002800000 */
[C---:B------:R-:W-:Y:S01]  /*6390*/  FFMA.FTZ R69, R68.reuse, R5, -0.72134751081466674805 ;  /* 0xbf38aa3b44457423 */ /* 0x040fe20000010005 */
[C---:B------:R-:W-:Y:S01]  /*63a0*/  FSETP.GEU.AND P5, PT, |R75|.reuse, 1.175494350822287508e-38, PT ;  /* 0x008000004b00780b */ /* 0x040fe20003fae200 */
[----:B------:R-:W-:Y:S01]  /*63b0*/  @P3 FMUL R75, R75, 0.25 ;  /* 0x3e8000004b4b3820 */ /* 0x000fe20000400000 */
[----:B------:R-:W-:Y:S01]  /*63c0*/  I2FP.F32.S32 R3, R3 ;  /* 0x0000000300037245 */ /* 0x000fe20000201400 */
[----:B------:R-:W-:Y:S01]  /*63d0*/  FMUL R69, R68, R69 ;  /* 0x0000004544457220 */ /* 0x000fe20000400000 */
[----:B------:R-:W0:Y:S01]  /*63e0*/  LDCU.64 UR4, c[0x0][0x3e0] ;  /* 0x00007c00ff0477ac */ /* 0x000e220008000a00 */
[----:B------:R-:W-:Y:S02]  /*63f0*/  FSETP.NEU.AND P4, PT, R72, RZ, PT ;  /* 0x000000ff4800720b */ /* 0x000fe40003f8d000 */
[C---:B------:R-:W-:Y:S01]  /*6400*/  FMUL R69, R68.reuse, R69 ;  /* 0x0000004544457220 */ /* 0x040fe20000400000 */
[----:B------:R-:W-:Y:S01]  /*6410*/  FFMA.FTZ R2, R3, 1.1920928955078125e-07, R2 ;  /* 0x3400000003027823 */ /* 0x000fe20000010002 */
[----:B------:R-:W-:Y:S01]  /*6420*/  @P2 MOV R3, 0x7f800000 ;  /* 0x7f80000000032802 */ /* 0x000fe20000000f00 */
[----:B------:R-:W1:Y:S01]  /*6430*/  LDCU.64 UR6, c[0x0][0x3e0] ;  /* 0x00007c00ff0677ac */ /* 0x000e620008000a00 */
[----:B------:R-:W-:-:S02]  /*6440*/  FFMA.FTZ R69, R68, 1.4426950216293334961, R69 ;  /* 0x3fb8aa3b44457823 */ /* 0x000fc40000010045 */
[----:B------:R-:W-:Y:S02]  /*6450*/  @!P5 FMUL R75, R75, 16777216 ;  /* 0x4b8000004b4bd820 */ /* 0x000fe40000400000 */
[----:B------:R-:W-:Y:S01]  /*6460*/  FADD R70, R2, R69 ;  /* 0x0000004502467221 */ /* 0x000fe20000000000 */
[----:B------:R-:W-:Y:S01]  /*6470*/  @P2 FFMA.FTZ R70, R72, R3, +INF ;  /* 0x7f80000048462423 */ /* 0x000fe20000010003 */
[----:B------:R-:W2:Y:S01]  /*6480*/  MUFU.RCP R148, R75 ;  /* 0x0000004b00947308 */ /* 0x000ea20000001000 */
[----:B------:R-:W3:Y:S03]  /*6490*/  LDC.64 R68, c[0x0][0x398] ;  /* 0x0000e600ff447b82 */ /* 0x000ee60000000a00 */
[----:B------:R-:W-:Y:S01]  /*64a0*/  FSEL R70, R70, -INF , P4 ;  /* 0xff80000046467808 */ /* 0x000fe20002000000 */
[----:B0-----:R-:W-:Y:S01]  /*64b0*/  UIMAD UR4, UR9, UR4, URZ ;  /* 0x00000004090472a4 */ /* 0x001fe2000f8e02ff */
[----:B------:R-:W0:Y:S03]  /*64c0*/  @!P1 SYNCS.CCTL.IV [UR12+0x7000] ;  /* 0x00700000ff0099b1 */ /* 0x000e26000800000c */
[----:B0-----:R-:W-:Y:S01]  /*64d0*/  BAR.SYNC.DEFER_BLOCKING 0x0 ;  /* 0x0000000000007b1d */ /* 0x001fe20000010000 */
[----:B-1----:R-:W-:Y:S01]  /*64e0*/  UIMAD UR6, UR9, UR6, URZ ;  /* 0x00000006090672a4 */ /* 0x002fe2000f8e02ff */
[----:B------:R-:W-:Y:S01]  /*64f0*/  FFMA R149, R70, 0.69314718246459960938, R71 ;  /* 0x3f31721846957823 */ /* 0x000fe20000000047 */
[----:B------:R-:W-:-:S02]  /*6500*/  USHF.L.U32 UR8, UR4, 0x1, URZ ;  /* 0x0000000104087899 */ /* 0x000fc400080006ff */
[----:B------:R-:W-:-:S03]  /*6510*/  USHF.L.U32 UR10, UR6, 0x1, URZ ;  /* 0x00000001060a7899 */ /* 0x000fc600080006ff */
[----:B------:R-:W0:Y:S01]  /*6520*/  LDC R2, c[0x0][0x3e8] ;  /* 0x0000fa00ff027b82 */ /* 0x000e220000000800 */
[----:B------:R-:W1:Y:S07]  /*6530*/  LDTM.x64 R4, tmem[UR14] ;  /* 0x0000000e000479ee */ /* 0x000e6e0008340000 */
[----:B------:R-:W4:Y:S01]  /*6540*/  LDC.64 R72, c[0x0][0x398] ;  /* 0x0000e600ff487b82 */ /* 0x000f220000000a00 */
[----:B------:R-:W5:Y:S01]  /*6550*/  @!P1 SYNCS.CCTL.IV [UR12+0x7008] ;  /* 0x00700800ff0099b1 */ /* 0x000f62000800000c */
[----:B------:R-:W-:Y:S01]  /*6560*/  NOP ;  /* 0x0000000000007918 */ /* 0x000fe20000000000 */
[----:B0-----:R-:W-:-:S02]  /*6570*/  IMAD R70, R2, 0x22, RZ ;  /* 0x0000002202467824 */ /* 0x001fc400078e02ff */
[----:B-1----:R-:W-:Y:S01]  /*6580*/  @P3 FMUL R5, R5, 0.25 ;  /* 0x3e80000005053820 */ /* 0x002fe20000400000 */
[----:B------:R-:W-:Y:S01]  /*6590*/  @P3 FMUL R6, R6, 0.25 ;  /* 0x3e80000006063820 */ /* 0x000fe20000400000 */
[----:B------:R-:W-:Y:S01]  /*65a0*/  @P3 FMUL R9, R9, 0.25 ;  /* 0x3e80000009093820 */ /* 0x000fe20000400000 */
[----:B------:R-:W-:Y:S01]  /*65b0*/  @P3 FMUL R8, R8, 0.25 ;  /* 0x3e80000008083820 */ /* 0x000fe20000400000 */
[----:B------:R-:W-:Y:S01]  /*65c0*/  @!P5 FMUL R5, R5, 16777216 ;  /* 0x4b8000000505d820 */ /* 0x000fe20000400000 */
[----:B------:R-:W-:Y:S01]  /*65d0*/  @!P5 FMUL R6, R6, 16777216 ;  /* 0x4b8000000606d820 */ /* 0x000fe20000400000 */
[----:B------:R-:W-:Y:S01]  /*65e0*/  @P3 FMUL R4, R4, 0.25 ;  /* 0x3e80000004043820 */ /* 0x000fe20000400000 */
[----:B------:R-:W-:Y:S01]  /*65f0*/  @P3 FMUL R18, R18, 0.25 ;  /* 0x3e80000012123820 */ /* 0x000fe20000400000 */
[C---:B--2---:R-:W-:Y:S01]  /*6600*/  FMUL R75, R148.reuse, R5 ;  /* 0x00000005944b7220 */ /* 0x044fe20000400000 */
[----:B------:R-:W-:Y:S01]  /*6610*/  FMUL R76, R148, R6 ;  /* 0x00000006944c7220 */ /* 0x000fe20000400000 */
[----:B------:R-:W-:-:S02]  /*6620*/  IMAD R5, R0, UR5, RZ ;  /* 0x0000000500057c24 */ /* 0x000fc4000f8e02ff */
[----:B------:R-:W-:Y:S01]  /*6630*/  @!P5 FMUL R9, R9, 16777216 ;  /* 0x4b8000000909d820 */ /* 0x000fe20000400000 */
[----:B------:R-:W-:Y:S02]  /*6640*/  IMAD R6, R0, UR7, RZ ;  /* 0x0000000700067c24 */ /* 0x000fe4000f8e02ff */
[----:B------:R-:W-:Y:S01]  /*6650*/  @!P5 FMUL R8, R8, 16777216 ;  /* 0x4b8000000808d820 */ /* 0x000fe20000400000 */
[----:B------:R-:W-:Y:S01]  /*6660*/  @P3 FMUL R7, R7, 0.25 ;  /* 0x3e80000007073820 */ /* 0x000fe20000400000 */
        /* <DEDUP_REMOVED lines=57> */
[----:B------:R-:W-:Y:S01]  /*6a00*/  @!P5 FMUL R4, R4, 16777216 ;  /* 0x4b8000000404d820 */ /* 0x000fe20000400000 */
[----:B------:R-:W-:Y:S01]  /*6a10*/  @!P5 FMUL R18, R18, 16777216 ;  /* 0x4b8000001212d820 */ /* 0x000fe20000400000 */
[C---:B------:R-:W-:Y:S01]  /*6a20*/  FMUL R78, R148.reuse, R9 ;  /* 0x00000009944e7220 */ /* 0x040fe20000400000 */
[----:B------:R-:W-:Y:S01]  /*6a30*/  SHF.L.U32 R107, R5, 0x1, RZ ;  /* 0x00000001056b7819 */ /* 0x000fe200000006ff */
[----:B------:R-:W-:Y:S01]  /*6a40*/  FMUL R77, R148, R8 ;  /* 0x00000008944d7220 */ /* 0x000fe20000400000 */
[C---:B------:R-:W-:Y:S01]  /*6a50*/  SHF.L.U32 R9, R6.reuse, 0x1, RZ ;  /* 0x0000000106097819 */ /* 0x040fe200000006ff */
[----:B------:R-:W-:Y:S01]  /*6a60*/  IMAD.HI R8, R6, 0x2, RZ ;  /* 0x0000000206087827 */ /* 0x000fe200078e02ff */
[----:B------:R-:W-:-:S03]  /*6a70*/  UIMAD.WIDE UR4, UR4, 0x2, URZ ;  /* 0x00000002040478a5 */ /* 0x000fc6000f8e02ff */
[----:B------:R-:W-:Y:S01]  /*6a80*/  @!P5 FMUL R7, R7, 16777216 ;  /* 0x4b8000000707d820 */ /* 0x000fe20000400000 */
[----:B------:R-:W-:Y:S01]  /*6a90*/  UIMAD.WIDE UR6, UR6, 0x2, URZ ;  /* 0x00000002060678a5 */ /* 0x000fe2000f8e02ff */
[----:B------:R-:W-:-:S04]  /*6aa0*/  IMAD.HI R6, R5, 0x2, RZ ;  /* 0x0000000205067827 */ /* 0x000fc800078e02ff */
[----:B------:R-:W-:Y:S01]  /*6ab0*/  @!P5 FMUL R10, R10, 16777216 ;  /* 0x4b8000000a0ad820 */ /* 0x000fe20000400000 */
        /* <DEDUP_REMOVED lines=56> */
[C---:B------:R-:W-:Y:S01]  /*6e40*/  FMUL R74, R148.reuse, R4 ;  /* 0x00000004944a7220 */ /* 0x040fe20000400000 */
[C---:B------:R-:W-:Y:S01]  /*6e50*/  FMUL R115, R148.reuse, R18 ;  /* 0x0000001294737220 */ /* 0x040fe20000400000 */
[----:B---3--:R-:W-:Y:S01]  /*6e60*/  IADD3 R107, P2, P3, R107, UR8, R68 ;  /* 0x000000086b6b7c10 */ /* 0x008fe2000fb5e044 */
[C---:B------:R-:W-:Y:S01]  /*6e70*/  FMUL R7, R148.reuse, R7 ;  /* 0x0000000794077220 */ /* 0x040fe20000400000 */
[----:B----4-:R-:W-:Y:S01]  /*6e80*/  IADD3 R72, P5, P4, R9, UR10, R72 ;  /* 0x0000000a09487c10 */ /* 0x010fe2000fcbe048 */
[----:B------:R-:W-:Y:S01]  /*6e90*/  FMUL R127, R148, R46 ;  /* 0x0000002e947f7220 */ /* 0x000fe20000400000 */
[----:B------:R-:W-:Y:S01]  /*6ea0*/  SHF.L.U32 R18, R2, 0x1, RZ ;  /* 0x0000000102127819 */ /* 0x000fe200000006ff */
[----:B------:R-:W-:Y:S01]  /*6eb0*/  FMUL R129, R148, R48 ;  /* 0x0000003094817220 */ /* 0x000fe20000400000 */
[----:B------:R-:W-:Y:S01]  /*6ec0*/  IADD3.X R117, PT, PT, R6, UR5, R69, P2, P3 ;  /* 0x0000000506757c10 */ /* 0x000fe200097e6445 */
[----:B------:R-:W-:Y:S01]  /*6ed0*/  IMAD R46, R2, 0x6, RZ ;  /* 0x00000006022e7824 */ /* 0x000fe200078e02ff */
[----:B------:R-:W-:Y:S01]  /*6ee0*/  IADD3.X R73, PT, PT, R8, UR7, R73, P5, P4 ;  /* 0x0000000708497c10 */ /* 0x000fe2000afe8449 */
[----:B------:R-:W-:Y:S01]  /*6ef0*/  IMAD R48, R2, 0xa, RZ ;  /* 0x0000000a02307824 */ /* 0x000fe200078e02ff */
[----:B------:R-:W-:Y:S01]  /*6f00*/  F2FP.F16.F32.PACK_AB R74, R75, R74 ;  /* 0x0000004a4b4a723e */ /* 0x000fe200000000ff */
[----:B------:R-:W-:Y:S01]  /*6f10*/  FMUL R119, R148, R38 ;  /* 0x0000002694777220 */ /* 0x000fe20000400000 */
[-C--:B------:R-:W-:Y:S01]  /*6f20*/  IADD3 R6, P2, PT, R18, R107.reuse, RZ ;  /* 0x0000006b12067210 */ /* 0x080fe20007f5e0ff */
[----:B------:R-:W-:Y:S01]  /*6f30*/  FMUL R121, R148, R40 ;  /* 0x0000002894797220 */ /* 0x000fe20000400000 */
[----:B------:R-:W-:Y:S01]  /*6f40*/  LEA R8, P3, R2, R107, 0x2 ;  /* 0x0000006b02087211 */ /* 0x000fe200078610ff */
[C---:B------:R-:W-:Y:S01]  /*6f50*/  FMUL R125, R148.reuse, R44 ;  /* 0x0000002c947d7220 */ /* 0x040fe20000400000 */
[----:B------:R-:W-:Y:S01]  /*6f60*/  F2FP.F16.F32.PACK_AB R76, R7, R76 ;  /* 0x0000004c074c723e */ /* 0x000fe200000000ff */
[----:B------:R-:W-:Y:S01]  /*6f70*/  FMUL R3, R148, R36 ;  /* 0x0000002494037220 */ /* 0x000fe20000400000 */
[-C--:B------:R-:W-:Y:S01]  /*6f80*/  LEA.HI.X.SX32 R7, R2, R117.reuse, 0x1, P2 ;  /* 0x0000007502077211 */ /* 0x080fe200010f0eff */
[----:B------:R-:W-:Y:S01]  /*6f90*/  FMUL R123, R148, R42 ;  /* 0x0000002a947b7220 */ /* 0x000fe20000400000 */
[----:B------:R-:W-:Y:S01]  /*6fa0*/  PRMT R5, R74, 0x7632, R5 ;  /* 0x000076324a057816 */ /* 0x000fe20000000005 */
[----:B------:R-:W-:Y:S01]  /*6fb0*/  STG.E.U16 desc[UR34][R72.64], R74 ;  /* 0x0000004a48007986 */ /* 0x000fe2000c101522 */
[----:B------:R-:W-:Y:S01]  /*6fc0*/  LEA.HI.X.SX32 R9, R18, R117, 0x1, P3 ;  /* 0x0000007512097211 */ /* 0x000fe200018f0eff */
[----:B------:R-:W-:Y:S01]  /*6fd0*/  FMUL R4, R148, R19 ;  /* 0x0000001394047220 */ /* 0x000fe20000400000 */
[-C--:B------:R-:W-:Y:S01]  /*6fe0*/  LEA R40, R2, R2.reuse, 0x1 ;  /* 0x0000000202287211 */ /* 0x080fe200078e08ff */
[----:B------:R-:W-:Y:S01]  /*6ff0*/  STG.E.U16 desc[UR34][R6.64], R5 ;  /* 0x0000000506007986 */ /* 0x000fe2000c101522 */
[----:B------:R-:W-:Y:S01]  /*7000*/  IADD3 R18, P1, PT, R46, R107, RZ ;  /* 0x0000006b2e127210 */ /* 0x000fe20007f3e0ff */
[----:B------:R-:W-:Y:S01]  /*7010*/  FMUL R120, R148, R39 ;  /* 0x0000002794787220 */ /* 0x000fe20000400000 */
[----:B------:R-:W-:Y:S01]  /*7020*/  LEA R44, R2, R2, 0x2 ;  /* 0x00000002022c7211 */ /* 0x000fe200078e10ff */
[----:B------:R0:W-:Y:S01]  /*7030*/  STG.E.U16 desc[UR34][R8.64], R76 ;  /* 0x0000004c08007986 */ /* 0x0001e2000c101522 */
[----:B------:R-:W-:Y:S01]  /*7040*/  IADD3 R38, P3, PT, R48, R107, RZ ;  /* 0x0000006b30267210 */ /* 0x000fe20007f7e0ff */
[----:B------:R-:W-:Y:S01]  /*7050*/  FMUL R118, R148, R37 ;  /* 0x0000002594767220 */ /* 0x000fe20000400000 */
[----:B------:R-:W-:Y:S01]  /*7060*/  SHF.L.U32 R42, R2, 0x2, RZ ;  /* 0x00000002022a7819 */ /* 0x000fe200000006ff */
[----:B------:R-:W-:Y:S01]  /*7070*/  FMUL R10, R148, R10 ;  /* 0x0000000a940a7220 */ /* 0x000fe20000400000 */
[----:B------:R-:W-:Y:S01]  /*7080*/  LEA R36, P2, R2, R107, 0x3 ;  /* 0x0000006b02247211 */ /* 0x000fe200078418ff */
[----:B------:R-:W-:Y:S01]  /*7090*/  FMUL R11, R148, R11 ;  /* 0x0000000b940b7220 */ /* 0x000fe20000400000 */
[----:B------:R-:W-:Y:S01]  /*70a0*/  F2FP.F16.F32.PACK_AB R77, R78, R77 ;  /* 0x0000004d4e4d723e */ /* 0x000fe200000000ff */
[----:B------:R-:W-:Y:S01]  /*70b0*/  FMUL R12, R148, R12 ;  /* 0x0000000c940c7220 */ /* 0x000fe20000400000 */
[----:B------:R-:W-:Y:S01]  /*70c0*/  LEA.HI.X.SX32 R19, R40, R117, 0x1, P1 ;  /* 0x0000007528137211 */ /* 0x000fe200008f0eff */
[----:B------:R-:W-:Y:S01]  /*70d0*/  FMUL R13, R148, R13 ;  /* 0x0000000d940d7220 */ /* 0x000fe20000400000 */
[-C--:B------:R-:W-:Y:S01]  /*70e0*/  LEA.HI.X.SX32 R39, R44, R117.reuse, 0x1, P3 ;  /* 0x000000752c277211 */ /* 0x080fe200018f0eff */
[----:B------:R-:W-:Y:S01]  /*70f0*/  FMUL R133, R148, R52 ;  /* 0x0000003494857220 */ /* 0x000fe20000400000 */
[----:B0-----:R-:W-:Y:S01]  /*7100*/  PRMT R9, R76, 0x7632, R9 ;  /* 0x000076324c097816 */ /* 0x001fe20000000009 */
[----:B------:R-:W-:Y:S01]  /*7110*/  IMAD R44, R2, 0xc, RZ ;  /* 0x0000000c022c7824 */ /* 0x000fe200078e02ff */
[----:B------:R-:W-:Y:S01]  /*7120*/  LEA.HI.X.SX32 R37, R42, R117, 0x1, P2 ;  /* 0x000000752a257211 */ /* 0x000fe200010f0eff */
[----:B------:R-:W-:Y:S01]  /*7130*/  IMAD R52, R2, 0xe, RZ ;  /* 0x0000000e02347824 */ /* 0x000fe200078e02ff */
[----:B------:R-:W-:Y:S01]  /*7140*/  PRMT R7, R77, 0x7632, R7 ;  /* 0x000076324d077816 */ /* 0x000fe20000000007 */
[----:B------:R0:W-:Y:S01]  /*7150*/  STG.E.U16 desc[UR34][R18.64], R9 ;  /* 0x0000000912007986 */ /* 0x0001e2000c101522 */
[----:B------:R-:W-:Y:S01]  /*7160*/  F2FP.F16.F32.PACK_AB R5, R11, R10 ;  /* 0x0000000a0b05723e */ /* 0x000fe200000000ff */
[----:B------:R-:W-:Y:S01]  /*7170*/  FMUL R14, R148, R14 ;  /* 0x0000000e940e7220 */ /* 0x000fe20000400000 */
[-C--:B------:R-:W-:Y:S01]  /*7180*/  IADD3 R6, P1, PT, R44, R107.reuse, RZ ;  /* 0x0000006b2c067210 */ /* 0x080fe20007f3e0ff */
[----:B------:R1:W-:Y:S01]  /*7190*/  STG.E.U16 desc[UR34][R36.64], R77 ;  /* 0x0000004d24007986 */ /* 0x0003e2000c101522 */
[----:B------:R-:W-:Y:S01]  /*71a0*/  IADD3 R8, P2, PT, R52, R107, RZ ;  /* 0x0000006b34087210 */ /* 0x000fe20007f5e0ff */
[----:B------:R-:W-:Y:S01]  /*71b0*/  FMUL R15, R148, R15 ;  /* 0x0000000f940f7220 */ /* 0x000fe20000400000 */
[C---:B------:R-:W-:Y:S01]  /*71c0*/  SHF.L.U32 R40, R2.reuse, 0x3, RZ ;  /* 0x0000000302287819 */ /* 0x040fe200000006ff */
[----:B------:R2:W-:Y:S01]  /*71d0*/  STG.E.U16 desc[UR34][R38.64], R7 ;  /* 0x0000000726007986 */ /* 0x0005e2000c101522 */
[C---:B------:R-:W-:Y:S01]  /*71e0*/  LEA R10, P3, R2.reuse, R107, 0x4 ;  /* 0x0000006b020a7211 */ /* 0x040fe200078620ff */
[----:B------:R-:W-:-:S02]  /*71f0*/  IMAD R42, R2, 0x14, RZ ;  /* 0x00000014022a7824 */ /* 0x000fc400078e02ff */
[----:B------:R-:W-:Y:S01]  /*7200*/  FMUL R131, R148, R50 ;  /* 0x0000003294837220 */ /* 0x000fe20000400000 */
[----:B0-----:R-:W-:Y:S01]  /*7210*/  F2FP.F16.F32.PACK_AB R19, R13, R12 ;  /* 0x0000000c0d13723e */ /* 0x001fe200000000ff */
[C---:B------:R-:W-:Y:S01]  /*7220*/  IMAD R50, R2.reuse, 0x18, RZ ;  /* 0x0000001802327824 */ /* 0x040fe200078e02ff */
[----:B------:R-:W-:Y:S01]  /*7230*/  LEA R12, R2, -R2, 0x3 ;  /* 0x80000002020c7211 */ /* 0x000fe200078e18ff */
[C---:B------:R-:W-:Y:S01]  /*7240*/  FMUL R16, R148.reuse, R16 ;  /* 0x0000001094107220 */ /* 0x040fe20000400000 */
[C---:B------:R-:W-:Y:S01]  /*7250*/  PRMT R13, R5.reuse, 0x7610, R13 ;  /* 0x00007610050d7816 */ /* 0x040fe2000000000d */
[----:B------:R-:W-:Y:S01]  /*7260*/  FMUL R17, R148, R17 ;  /* 0x0000001194117220 */ /* 0x000fe20000400000 */
[-C--:B------:R-:W-:Y:S01]  /*7270*/  LEA.HI.X.SX32 R9, R12, R117.reuse, 0x1, P2 ;  /* 0x000000750c097211 */ /* 0x080fe200010f0eff */
[----:B-1----:R-:W-:Y:S01]  /*7280*/  IMAD R36, R2, 0xb, RZ ;  /* 0x0000000b02247824 */ /* 0x002fe200078e02ff */
[----:B--2---:R-:W-:Y:S01]  /*7290*/  LEA.HI.X.SX32 R7, R46, R117, 0x1, P1 ;  /* 0x000000752e077211 */ /* 0x004fe200008f0eff */
[C---:B------:R-:W-:Y:S01]  /*72a0*/  IMAD R38, R2.reuse, 0x12, RZ ;  /* 0x0000001202267824 */ /* 0x040fe200078e02ff */
[----:B------:R-:W-:Y:S01]  /*72b0*/  PRMT R37, R5, 0x7632, R37 ;  /* 0x0000763205257816 */ /* 0x000fe20000000025 */
[C---:B------:R-:W-:Y:S01]  /*72c0*/  IMAD R46, R2.reuse, 0x16, RZ ;  /* 0x00000016022e7824 */ /* 0x040fe200078e02ff */
[----:B------:R-:W-:Y:S01]  /*72d0*/  LEA R18, R2, R2, 0x3 ;  /* 0x0000000202127211 */ /* 0x000fe200078e18ff */
[----:B------:R0:W-:Y:S01]  /*72e0*/  STG.E.U16 desc[UR34][R6.64], R13 ;  /* 0x0000000d06007986 */ /* 0x0001e2000c101522 */
[----:B------:R-:W-:Y:S01]  /*72f0*/  IADD3 R12, P1, PT, R38, R107, RZ ;  /* 0x0000006b260c7210 */ /* 0x000fe20007f3e0ff */
[----:B------:R-:W-:Y:S01]  /*7300*/  FMUL R135, R148, R54 ;  /* 0x0000003694877220 */ /* 0x000fe20000400000 */
[----:B------:R-:W-:Y:S01]  /*7310*/  LEA.HI.X.SX32 R11, R40, R117, 0x1, P3 ;  /* 0x00000075280b7211 */ /* 0x000fe200018f0eff */
[----:B------:R1:W-:Y:S01]  /*7320*/  STG.E.U16 desc[UR34][R8.64], R37 ;  /* 0x0000002508007986 */ /* 0x0003e2000c101522 */
[----:B------:R-:W-:Y:S01]  /*7330*/  F2FP.F16.F32.PACK_AB R5, R15, R14 ;  /* 0x0000000e0f05723e */ /* 0x000fe200000000ff */
[----:B------:R-:W-:Y:S01]  /*7340*/  IMAD R54, R2, 0x1a, RZ ;  /* 0x0000001a02367824 */ /* 0x000fe200078e02ff */
[----:B------:R-:W-:Y:S01]  /*7350*/  IADD3 R14, P2, PT, R42, R107, RZ ;  /* 0x0000006b2a0e7210 */ /* 0x000fe20007f5e0ff */
[----:B------:R2:W-:Y:S01]  /*7360*/  STG.E.U16 desc[UR34][R10.64], R19 ;  /* 0x000000130a007986 */ /* 0x0005e2000c101522 */
[----:B------:R-:W-:Y:S01]  /*7370*/  F2FP.F16.F32.PACK_AB R17, R17, R16 ;  /* 0x000000101111723e */ /* 0x000fe200000000ff */
[----:B------:R-:W-:Y:S01]  /*7380*/  FMUL R143, R148, R62 ;  /* 0x0000003e948f7220 */ /* 0x000fe20000400000 */
[-C--:B------:R-:W-:Y:S01]  /*7390*/  LEA.HI.X.SX32 R15, R48, R117.reuse, 0x1, P2 ;  /* 0x00000075300f7211 */ /* 0x080fe200010f0eff */
[----:B------:R-:W-:Y:S01]  /*73a0*/  IMAD R16, R2, 0xd, RZ ;  /* 0x0000000d02107824 */ /* 0x000fe200078e02ff */
[----:B0-----:R-:W-:Y:S01]  /*73b0*/  LEA.HI.X.SX32 R13, R18, R117, 0x1, P1 ;  /* 0x00000075120d7211 */ /* 0x001fe200008f0eff */
[----:B------:R-:W-:Y:S01]  /*73c0*/  IMAD R62, R2, 0x1e, RZ ;  /* 0x0000001e023e7824 */ /* 0x000fe200078e02ff */
[-C--:B------:R-:W-:Y:S01]  /*73d0*/  IADD3 R6, P3, PT, R46, R107.reuse, RZ ;  /* 0x0000006b2e067210 */ /* 0x080fe20007f7e0ff */
[C---:B------:R-:W-:Y:S01]  /*73e0*/  IMAD R74, R2.reuse, 0x24, RZ ;  /* 0x00000024024a7824 */ /* 0x040fe200078e02ff */
[----:B-1----:R-:W-:Y:S01]  /*73f0*/  PRMT R9, R19, 0x7632, R9 ;  /* 0x0000763213097816 */ /* 0x002fe20000000009 */
[----:B------:R-:W-:Y:S01]  /*7400*/  IMAD R82, R2, 0x28, RZ ;  /* 0x0000002802527824 */ /* 0x000fe200078e02ff */
[----:B------:R-:W-:Y:S01]  /*7410*/  IADD3 R8, P1, PT, R50, R107, RZ ;  /* 0x0000006b32087210 */ /* 0x000fe20007f3e0ff */
[----:B------:R-:W-:Y:S01]  /*7420*/  IMAD R78, R2, 0x26, RZ ;  /* 0x00000026024e7824 */ /* 0x000fe200078e02ff */
[----:B------:R-:W-:Y:S01]  /*7430*/  LEA.HI.X.SX32 R7, R36, R117, 0x1, P3 ;  /* 0x0000007524077211 */ /* 0x000fe200018f0eff */
[----:B------:R0:W-:Y:S01]  /*7440*/  STG.E.U16 desc[UR34][R12.64], R9 ;  /* 0x000000090c007986 */ /* 0x0001e2000c101522 */
[----:B--2---:R-:W-:Y:S01]  /*7450*/  PRMT R11, R5, 0x7632, R11 ;  /* 0x00007632050b7816 */ /* 0x004fe2000000000b */
[----:B------:R-:W-:Y:S01]  /*7460*/  FMUL R139, R148, R58 ;  /* 0x0000003a948b7220 */ /* 0x000fe20000400000 */
[----:B------:R-:W-:Y:S01]  /*7470*/  IADD3 R10, P2, PT, R54, R107, RZ ;  /* 0x0000006b360a7210 */ /* 0x000fe20007f5e0ff */
[----:B------:R1:W-:Y:S01]  /*7480*/  STG.E.U16 desc[UR34][R14.64], R5 ;  /* 0x000000050e007986 */ /* 0x0003e2000c101522 */
[CC--:B------:R-:W-:Y:S01]  /*7490*/  LEA R36, R2.reuse, R2.reuse, 0x4 ;  /* 0x0000000202247211 */ /* 0x0c0fe200078e20ff */
[C---:B------:R-:W-:Y:S01]  /*74a0*/  IMAD R86, R2.reuse, 0x2a, RZ ;  /* 0x0000002a02567824 */ /* 0x040fe200078e02ff */
[C---:B------:R-:W-:Y:S01]  /*74b0*/  SHF.L.U32 R18, R2.reuse, 0x4, RZ ;  /* 0x0000000402127819 */ /* 0x040fe200000006ff */
[----:B------:R2:W-:Y:S01]  /*74c0*/  STG.E.U16 desc[UR34][R6.64], R11 ;  /* 0x0000000b06007986 */ /* 0x0005e2000c101522 */
[----:B------:R-:W-:Y:S01]  /*74d0*/  IMAD R58, R2, 0x1c, RZ ;  /* 0x0000001c023a7824 */ /* 0x000fe200078e02ff */
[----:B------:R-:W-:Y:S01]  /*74e0*/  F2FP.F16.F32.PACK_AB R115, R4, R115 ;  /* 0x000000730473723e */ /* 0x000fe200000000ff */
[----:B------:R-:W-:Y:S01]  /*74f0*/  IMAD R40, R2, 0x13, RZ ;  /* 0x0000001302287824 */ /* 0x000fe200078e02ff */
[----:B0-----:R-:W-:Y:S01]  /*7500*/  LEA.HI.X.SX32 R9, R44, R117, 0x1, P1 ;  /* 0x000000752c097211 */ /* 0x001fe200008f0eff */
[C---:B------:R-:W-:Y:S01]  /*7510*/  IMAD R94, R2.reuse, 0x2e, RZ ;  /* 0x0000002e025e7824 */ /* 0x040fe200078e02ff */
[CC--:B------:R-:W-:Y:S01]  /*7520*/  LEA R12, P5, R2.reuse, R107.reuse, 0x5 ;  /* 0x0000006b020c7211 */ /* 0x0c0fe200078a28ff */
[----:B------:R-:W-:Y:S01]  /*7530*/  IMAD R90, R2, 0x2c, RZ ;  /* 0x0000002c025a7824 */ /* 0x000fe200078e02ff */
[----:B-1----:R-:W-:Y:S01]  /*7540*/  IADD3 R14, P1, PT, R70, R107, RZ ;  /* 0x0000006b460e7210 */ /* 0x002fe20007f3e0ff */
[----:B------:R0:W-:Y:S01]  /*7550*/  STG.E.U16 desc[UR34][R8.64], R17 ;  /* 0x0000001108007986 */ /* 0x0001e2000c101522 */
[-C--:B------:R-:W-:Y:S01]  /*7560*/  LEA.HI.X.SX32 R13, R18, R117.reuse, 0x1, P5 ;  /* 0x00000075120d7211 */ /* 0x080fe200028f0eff */
[----:B------:R-:W-:Y:S01]  /*7570*/  IMAD R44, R2, 0x15, RZ ;  /* 0x00000015022c7824 */ /* 0x000fe200078e02ff */
[-C--:B--2---:R-:W-:Y:S01]  /*7580*/  LEA.HI.X.SX32 R11, R16, R117.reuse, 0x1, P2 ;  /* 0x00000075100b7211 */ /* 0x084fe200010f0eff */
[C---:B------:R-:W-:Y:S01]  /*7590*/  IMAD R48, R2.reuse, 0x17, RZ ;  /* 0x0000001702307824 */ /* 0x040fe200078e02ff */
[C---:B------:R-:W-:Y:S01]  /*75a0*/  LEA R16, R2.reuse, -R2, 0x4 ;  /* 0x8000000202107211 */ /* 0x040fe200078e20ff */
[----:B------:R-:W-:Y:S01]  /*75b0*/  IMAD R98, R2, 0x30, RZ ;  /* 0x0000003002627824 */ /* 0x000fe200078e02ff */
[----:B------:R-:W-:Y:S01]  /*75c0*/  LEA.HI.X.SX32 R15, R36, R117, 0x1, P1 ;  /* 0x00000075240f7211 */ /* 0x000fe200008f0eff */
[----:B------:R-:W-:Y:S01]  /*75d0*/  IMAD R106, R2, 0x34, RZ ;  /* 0x00000034026a7824 */ /* 0x000fe200078e02ff */
[-C--:B------:R-:W-:Y:S01]  /*75e0*/  IADD3 R36, P1, PT, R82, R107.reuse, RZ ;  /* 0x0000006b52247210 */ /* 0x080fe20007f3e0ff */
[----:B------:R-:W-:Y:S01]  /*75f0*/  IMAD R102, R2, 0x32, RZ ;  /* 0x0000003202667824 */ /* 0x000fe200078e02ff */
[----:B------:R-:W-:Y:S01]  /*7600*/  IADD3 R18, P5, PT, R78, R107, RZ ;  /* 0x0000006b4e127210 */ /* 0x000fe20007fbe0ff */
[----:B------:R-:W-:Y:S01]  /*7610*/  FMUL R124, R148, R43 ;  /* 0x0000002b947c7220 */ /* 0x000fe20000400000 */
[----:B0-----:R-:W-:Y:S01]  /*7620*/  IADD3 R8, P6, PT, R62, R107, RZ ;  /* 0x0000006b3e087210 */ /* 0x001fe20007fde0ff */
[----:B------:R-:W-:Y:S01]  /*7630*/  FMUL R122, R148, R41 ;  /* 0x00000029947a7220 */ /* 0x000fe20000400000 */
[----:B------:R-:W-:Y:S01]  /*7640*/  PRMT R6, R17, 0x7632, R6 ;  /* 0x0000763211067816 */ /* 0x000fe20000000006 */
[----:B------:R-:W-:Y:S01]  /*7650*/  IMAD R110, R2, 0x36, RZ ;  /* 0x00000036026e7824 */ /* 0x000fe200078e02ff */
[----:B------:R-:W-:Y:S01]  /*7660*/  LEA.HI.X.SX32 R9, R16, R117, 0x1, P6 ;  /* 0x0000007510097211 */ /* 0x000fe200030f0eff */
[----:B------:R-:W-:Y:S01]  /*7670*/  IMAD R150, R2, 0x3a, RZ ;  /* 0x0000003a02967824 */ /* 0x000fe200078e02ff */
[----:B------:R-:W-:Y:S01]  /*7680*/  IADD3 R16, P6, PT, R74, R107, RZ ;  /* 0x0000006b4a107210 */ /* 0x000fe20007fde0ff */
[----:B------:R-:W-:Y:S01]  /*7690*/  IMAD R114, R2, 0x38, RZ ;  /* 0x0000003802727824 */ /* 0x000fe200078e02ff */
[----:B------:R-:W-:Y:S01]  /*76a0*/  LEA.HI.X.SX32 R37, R42, R117, 0x1, P1 ;  /* 0x000000752a257211 */ /* 0x000fe200008f0eff */
[----:B------:R-:W-:Y:S01]  /*76b0*/  FMUL R126, R148, R45 ;  /* 0x0000002d947e7220 */ /* 0x000fe20000400000 */
[----:B------:R-:W-:Y:S01]  /*76c0*/  LEA.HI.X.SX32 R17, R38, R117, 0x1, P6 ;  /* 0x0000007526117211 */ /* 0x000fe200030f0eff */
[----:B------:R-:W-:Y:S01]  /*76d0*/  FMUL R137, R148, R56 ;  /* 0x0000003894897220 */ /* 0x000fe20000400000 */
[----:B------:R-:W-:Y:S01]  /*76e0*/  IADD3 R38, P6, PT, R86, R107, RZ ;  /* 0x0000006b56267210 */ /* 0x000fe20007fde0ff */
[----:B------:R-:W-:Y:S01]  /*76f0*/  FMUL R130, R148, R49 ;  /* 0x0000003194827220 */ /* 0x000fe20000400000 */
[----:B------:R-:W-:Y:S01]  /*7700*/  IADD3 R4, P3, PT, R58, R107, RZ ;  /* 0x0000006b3a047210 */ /* 0x000fe20007f7e0ff */
[----:B------:R-:W-:Y:S01]  /*7710*/  FMUL R141, R148, R60 ;  /* 0x0000003c948d7220 */ /* 0x000fe20000400000 */
[----:B------:R-:W-:Y:S01]  /*7720*/  LEA.HI.X.SX32 R19, R40, R117, 0x1, P5 ;  /* 0x0000007528137211 */ /* 0x000fe200028f0eff */
[----:B------:R-:W-:Y:S01]  /*7730*/  IMAD R56, R2, 0x1b, RZ ;  /* 0x0000001b02387824 */ /* 0x000fe200078e02ff */
[----:B------:R-:W-:Y:S01]  /*7740*/  IADD3 R42, P1, PT, R94, R107, RZ ;  /* 0x0000006b5e2a7210 */ /* 0x000fe20007f3e0ff */
[----:B------:R-:W-:Y:S01]  /*7750*/  FMUL R128, R148, R47 ;  /* 0x0000002f94807220 */ /* 0x000fe20000400000 */
[----:B------:R-:W-:Y:S01]  /*7760*/  IADD3 R40, P5, PT, R90, R107, RZ ;  /* 0x0000006b5a287210 */ /* 0x000fe20007fbe0ff */
[----:B------:R-:W-:Y:S01]  /*7770*/  IMAD R60, R2, 0x1d, RZ ;  /* 0x0000001d023c7824 */ /* 0x000fe200078e02ff */
[-C--:B------:R-:W-:Y:S01]  /*7780*/  LEA.HI.X.SX32 R39, R44, R117.reuse, 0x1, P6 ;  /* 0x000000752c277211 */ /* 0x080fe200030f0eff */
[----:B------:R-:W-:Y:S01]  /*7790*/  IMAD R152, R2, 0x3c, RZ ;  /* 0x0000003c02987824 */ /* 0x000fe200078e02ff */
[----:B------:R-:W-:Y:S01]  /*77a0*/  LEA.HI.X.SX32 R5, R52, R117, 0x1, P3 ;  /* 0x0000007534057211 */ /* 0x000fe200018f0eff */
[----:B------:R-:W-:Y:S01]  /*77b0*/  IMAD R52, R2, 0x19, RZ ;  /* 0x0000001902347824 */ /* 0x000fe200078e02ff */
[----:B------:R-:W-:Y:S01]  /*77c0*/  IADD3 R44, P6, PT, R98, R107, RZ ;  /* 0x0000006b622c7210 */ /* 0x000fe20007fde0ff */
[----:B------:R-:W-:Y:S01]  /*77d0*/  STG.E.U16 desc[UR34][R10.64], R6 ;  /* 0x000000060a007986 */ /* 0x000fe2000c101522 */
[-C--:B------:R-:W-:Y:S01]  /*77e0*/  LEA.HI.X.SX32 R43, R48, R117.reuse, 0x1, P1 ;  /* 0x00000075302b7211 */ /* 0x080fe200008f0eff */
[----:B------:R-:W-:Y:S01]  /*77f0*/  IMAD R154, R2, 0x3e, RZ ;  /* 0x0000003e029a7824 */ /* 0x000fe200078e02ff */
[----:B------:R-:W-:Y:S01]  /*7800*/  LEA.HI.X.SX32 R41, R46, R117, 0x1, P5 ;  /* 0x000000752e297211 */ /* 0x000fe200028f0eff */
[----:B------:R0:W-:Y:S01]  /*7810*/  STG.E.U16 desc[UR34][R4.64], R115 ;  /* 0x0000007304007986 */ /* 0x0001e2000c101522 */
[----:B------:R-:W-:Y:S01]  /*7820*/  IADD3 R48, P1, PT, R106, R107, RZ ;  /* 0x0000006b6a307210 */ /* 0x000fe20007f3e0ff */
[----:B------:R-:W-:Y:S01]  /*7830*/  FMUL R132, R148, R51 ;  /* 0x0000003394847220 */ /* 0x000fe20000400000 */
[----:B------:R-:W-:Y:S01]  /*7840*/  IADD3 R46, P5, PT, R102, R107, RZ ;  /* 0x0000006b662e7210 */ /* 0x000fe20007fbe0ff */
[----:B------:R-:W-:Y:S01]  /*7850*/  FMUL R136, R148, R55 ;  /* 0x0000003794887220 */ /* 0x000fe20000400000 */
[----:B------:R-:W-:Y:S01]  /*7860*/  LEA.HI.X.SX32 R45, R50, R117, 0x1, P6 ;  /* 0x00000075322d7211 */ /* 0x000fe200030f0eff */
[----:B------:R-:W-:Y:S01]  /*7870*/  FMUL R144, R148, R63 ;  /* 0x0000003f94907220 */ /* 0x000fe20000400000 */
[----:B------:R-:W-:Y:S01]  /*7880*/  IADD3 R50, P6, PT, R110, R107, RZ ;  /* 0x0000006b6e327210 */ /* 0x000fe20007fde0ff */
[----:B------:R-:W-:Y:S01]  /*7890*/  FMUL R134, R148, R53 ;  /* 0x0000003594867220 */ /* 0x000fe20000400000 */
[-C--:B------:R-:W-:Y:S01]  /*78a0*/  LEA.HI.X.SX32 R49, R54, R117.reuse, 0x1, P1 ;  /* 0x0000007536317211 */ /* 0x080fe200008f0eff */
[----:B------:R-:W-:Y:S01]  /*78b0*/  FMUL R147, R148, R66 ;  /* 0x0000004294937220 */ /* 0x000fe20000400000 */
[----:B------:R-:W-:Y:S01]  /*78c0*/  LEA.HI.X.SX32 R47, R52, R117, 0x1, P5 ;  /* 0x00000075342f7211 */ /* 0x000fe200028f0eff */
[----:B0-----:R-:W-:Y:S01]  /*78d0*/  IMAD R4, R2, 0x42, RZ ;  /* 0x0000004202047824 */ /* 0x001fe200078e02ff */
[-C--:B------:R-:W-:Y:S01]  /*78e0*/  IADD3 R54, P1, PT, R150, R107.reuse, RZ ;  /* 0x0000006b96367210 */ /* 0x080fe20007f3e0ff */
[----:B------:R-:W-:Y:S01]  /*78f0*/  IMAD R63, R2, 0x48, RZ ;  /* 0x00000048023f7824 */ /* 0x000fe200078e02ff */
[----:B------:R-:W-:Y:S01]  /*7900*/  IADD3 R52, P5, PT, R114, R107, RZ ;  /* 0x0000006b72347210 */ /* 0x000fe20007fbe0ff */
[----:B------:R-:W-:Y:S01]  /*7910*/  FMUL R145, R148, R64 ;  /* 0x0000004094917220 */ /* 0x000fe20000400000 */
[----:B------:R-:W-:Y:S01]  /*7920*/  LEA.HI.X.SX32 R51, R56, R117, 0x1, P6 ;  /* 0x0000007538337211 */ /* 0x000fe200030f0eff */
[----:B------:R-:W-:Y:S01]  /*7930*/  FMUL R146, R148, R65 ;  /* 0x0000004194927220 */ /* 0x000fe20000400000 */
[----:B------:R-:W-:Y:S01]  /*7940*/  IADD3 R56, P6, PT, R152, R107, RZ ;  /* 0x0000006b98387210 */ /* 0x000fe20007fde0ff */
[----:B------:R-:W-:Y:S01]  /*7950*/  IMAD R5, R2, 0x4c, RZ ;  /* 0x0000004c02057824 */ /* 0x000fe200078e02ff */
[----:B------:R-:W-:Y:S01]  /*7960*/  LEA.HI.X.SX32 R55, R60, R117, 0x1, P1 ;  /* 0x000000753c377211 */ /* 0x000fe200008f0eff */
[C---:B------:R-:W-:Y:S01]  /*7970*/  IMAD R65, R2.reuse, 0x4a, RZ ;  /* 0x0000004a02417824 */ /* 0x040fe200078e02ff */
[----:B------:R-:W-:Y:S01]  /*7980*/  SHF.L.U32 R66, R2, 0x5, RZ ;  /* 0x0000000502427819 */ /* 0x000fe200000006ff */
[----:B------:R-:W-:Y:S01]  /*7990*/  FMUL R138, R148, R57 ;  /* 0x00000039948a7220 */ /* 0x000fe20000400000 */
[----:B------:R-:W-:Y:S01]  /*79a0*/  LEA.HI.X.SX32 R53, R58, R117, 0x1, P5 ;  /* 0x000000753a357211 */ /* 0x000fe200028f0eff */
[C---:B------:R-:W-:Y:S01]  /*79b0*/  IMAD R6, R2.reuse, 0x44, RZ ;  /* 0x0000004402067824 */ /* 0x040fe200078e02ff */
[CC--:B------:R-:W-:Y:S01]  /*79c0*/  LEA R60, P1, R2.reuse, R107.reuse, 0x6 ;  /* 0x0000006b023c7211 */ /* 0x0c0fe200078230ff */
[C---:B------:R-:W-:Y:S01]  /*79d0*/  IMAD R10, R2.reuse, 0x46, RZ ;  /* 0x00000046020a7824 */ /* 0x040fe200078e02ff */
[CC--:B------:R-:W-:Y:S01]  /*79e0*/  LEA R64, R2.reuse, -R2.reuse, 0x5 ;  /* 0x8000000202407211 */ /* 0x0c0fe200078e28ff */
[----:B------:R-:W-:Y:S01]  /*79f0*/  IMAD R69, R2, 0x4e, RZ ;  /* 0x0000004e02457824 */ /* 0x000fe200078e02ff */
[----:B------:R-:W-:Y:S01]  /*7a00*/  IADD3 R58, P5, PT, R154, R107, RZ ;  /* 0x0000006b9a3a7210 */ /* 0x000fe20007fbe0ff */
[----:B------:R-:W-:Y:S01]  /*7a10*/  FMUL R142, R148, R61 ;  /* 0x0000003d948e7220 */ /* 0x000fe20000400000 */
[----:B------:R-:W-:Y:S01]  /*7a20*/  LEA R68, R2, R2, 0x5 ;  /* 0x0000000202447211 */ /* 0x000fe200078e28ff */
[----:B------:R-:W-:Y:S01]  /*7a30*/  FMUL R20, R148, R20 ;  /* 0x0000001494147220 */ /* 0x000fe20000400000 */
[----:B------:R-:W-:Y:S01]  /*7a40*/  IADD3 R4, P4, PT, R4, R107, RZ ;  /* 0x0000006b04047210 */ /* 0x000fe20007f9e0ff */
[----:B------:R-:W-:Y:S01]  /*7a50*/  FMUL R21, R148, R21 ;  /* 0x0000001594157220 */ /* 0x000fe20000400000 */
[----:B------:R-:W-:Y:S01]  /*7a60*/  LEA.HI.X.SX32 R57, R62, R117, 0x1, P6 ;  /* 0x000000753e397211 */ /* 0x000fe200030f0eff */
        /* <DEDUP_REMOVED lines=14> */
[----:B------:R-:W-:Y:S01]  /*7b50*/  FMUL R140, R148, R59 ;  /* 0x0000003b948c7220 */ /* 0x000fe20000400000 */
[----:B------:R-:W-:Y:S01]  /*7b60*/  IMAD R75, R2, 0x54, RZ ;  /* 0x00000054024b7824 */ /* 0x000fe200078e02ff */
[----:B------:R-:W-:Y:S01]  /*7b70*/  IADD3 R62, P6, PT, R63, R107, RZ ;  /* 0x0000006b3f3e7210 */ /* 0x000fe20007fde0ff */
[----:B------:R-:W-:Y:S01]  /*7b80*/  FMUL R148, R148, R67 ;  /* 0x0000004394947220 */ /* 0x000fe20000400000 */
[-C--:B------:R-:W-:Y:S01]  /*7b90*/  LEA.HI.X.SX32 R61, R66, R117.reuse, 0x1, P1 ;  /* 0x00000075423d7211 */ /* 0x080fe200008f0eff */
[----:B------:R-:W-:Y:S01]  /*7ba0*/  IMAD R76, R2, 0x25, RZ ;  /* 0x00000025024c7824 */ /* 0x000fe200078e02ff */
[----:B------:R-:W-:Y:S01]  /*7bb0*/  LEA.HI.X.SX32 R59, R64, R117, 0x1, P5 ;  /* 0x00000075403b7211 */ /* 0x000fe200028f0eff */
[C---:B------:R-:W-:Y:S01]  /*7bc0*/  IMAD R72, R2.reuse, 0x23, RZ ;  /* 0x0000002302487824 */ /* 0x040fe200078e02ff */
[-C--:B------:R-:W-:Y:S01]  /*7bd0*/  IADD3 R66, P1, PT, R5, R107.reuse, RZ ;  /* 0x0000006b05427210 */ /* 0x080fe20007f3e0ff */
[C---:B------:R-:W-:Y:S01]  /*7be0*/  IMAD R80, R2.reuse, 0x27, RZ ;  /* 0x0000002702507824 */ /* 0x040fe200078e02ff */
[----:B------:R-:W-:Y:S01]  /*7bf0*/  IADD3 R64, P5, PT, R65, R107, RZ ;  /* 0x0000006b41407210 */ /* 0x000fe20007fbe0ff */
[----:B------:R-:W-:Y:S01]  /*7c00*/  IMAD R67, R2, 0x56, RZ ;  /* 0x0000005602437824 */ /* 0x000fe200078e02ff */
[----:B------:R-:W-:Y:S01]  /*7c10*/  LEA.HI.X.SX32 R5, R68, R117, 0x1, P4 ;  /* 0x0000007544057211 */ /* 0x000fe200020f0eff */
[----:B------:R-:W-:Y:S01]  /*7c20*/  IMAD R71, R2, 0x50, RZ ;  /* 0x0000005002477824 */ /* 0x000fe200078e02ff */
[-C--:B------:R-:W-:Y:S01]  /*7c30*/  IADD3 R6, P3, PT, R6, R107.reuse, RZ ;  /* 0x0000006b06067210 */ /* 0x080fe20007f7e0ff */
[----:B------:R-:W-:Y:S01]  /*7c40*/  IMAD R73, R2, 0x52, RZ ;  /* 0x0000005202497824 */ /* 0x000fe200078e02ff */
[-C--:B------:R-:W-:Y:S01]  /*7c50*/  IADD3 R10, P2, PT, R10, R107.reuse, RZ ;  /* 0x0000006b0a0a7210 */ /* 0x080fe20007f5e0ff */
[C---:B------:R-:W-:Y:S01]  /*7c60*/  IMAD R81, R2.reuse, 0x5a, RZ ;  /* 0x0000005a02517824 */ /* 0x040fe200078e02ff */
[----:B------:R-:W-:Y:S01]  /*7c70*/  IADD3 R68, P4, PT, R69, R107, RZ ;  /* 0x0000006b45447210 */ /* 0x000fe20007f9e0ff */
[----:B------:R-:W-:Y:S01]  /*7c80*/  IMAD R79, R2, 0x58, RZ ;  /* 0x00000058024f7824 */ /* 0x000fe200078e02ff */
[----:B------:R-:W-:Y:S01]  /*7c90*/  LEA.HI.X.SX32 R63, R74, R117, 0x1, P6 ;  /* 0x000000754a3f7211 */ /* 0x000fe200030f0eff */
[C---:B------:R-:W-:Y:S01]  /*7ca0*/  IMAD R77, R2.reuse, 0x60, RZ ;  /* 0x00000060024d7824 */ /* 0x040fe200078e02ff */
[----:B------:R-:W-:Y:S01]  /*7cb0*/  IADD3 R74, P6, PT, R75, R107, RZ ;  /* 0x0000006b4b4a7210 */ /* 0x000fe20007fde0ff */
[----:B------:R-:W-:Y:S01]  /*7cc0*/  IMAD R88, R2, 0x2b, RZ ;  /* 0x0000002b02587824 */ /* 0x000fe200078e02ff */
[-C--:B------:R-:W-:Y:S01]  /*7cd0*/  LEA.HI.X.SX32 R65, R76, R117.reuse, 0x1, P5 ;  /* 0x000000754c417211 */ /* 0x080fe200028f0eff */
[----:B------:R-:W-:Y:S01]  /*7ce0*/  IMAD R84, R2, 0x29, RZ ;  /* 0x0000002902547824 */ /* 0x000fe200078e02ff */
[-C--:B------:R-:W-:Y:S01]  /*7cf0*/  LEA.HI.X.SX32 R7, R70, R117.reuse, 0x1, P3 ;  /* 0x0000007546077211 */ /* 0x080fe200018f0eff */
[----:B------:R-:W-:Y:S01]  /*7d00*/  IMAD R92, R2, 0x2d, RZ ;  /* 0x0000002d025c7824 */ /* 0x000fe200078e02ff */
[----:B------:R-:W-:Y:S01]  /*7d10*/  LEA.HI.X.SX32 R11, R72, R117, 0x1, P2 ;  /* 0x00000075480b7211 */ /* 0x000fe200010f0eff */
[C---:B------:R-:W-:Y:S01]  /*7d20*/  IMAD R89, R2.reuse, 0x62, RZ ;  /* 0x0000006202597824 */ /* 0x040fe200078e02ff */
[----:B------:R-:W-:Y:S01]  /*7d30*/  IADD3 R76, P5, PT, R67, R107, RZ ;  /* 0x0000006b434c7210 */ /* 0x000fe20007fbe0ff */
[----:B------:R-:W-:Y:S01]  /*7d40*/  IMAD R83, R2, 0x5c, RZ ;  /* 0x0000005c02537824 */ /* 0x000fe200078e02ff */
[----:B------:R-:W-:Y:S01]  /*7d50*/  LEA.HI.X.SX32 R69, R80, R117, 0x1, P4 ;  /* 0x0000007550457211 */ /* 0x000fe200020f0eff */
[C---:B------:R-:W-:Y:S01]  /*7d60*/  IMAD R85, R2.reuse, 0x5e, RZ ;  /* 0x0000005e02557824 */ /* 0x040fe200078e02ff */
[-C--:B------:R-:W-:Y:S01]  /*7d70*/  IADD3 R70, P3, PT, R71, R107.reuse, RZ ;  /* 0x0000006b47467210 */ /* 0x080fe20007f7e0ff */
[C---:B------:R-:W-:Y:S01]  /*7d80*/  IMAD R93, R2.reuse, 0x66, RZ ;  /* 0x00000066025d7824 */ /* 0x040fe200078e02ff */
[-C--:B------:R-:W-:Y:S01]  /*7d90*/  IADD3 R72, P2, PT, R73, R107.reuse, RZ ;  /* 0x0000006b49487210 */ /* 0x080fe20007f5e0ff */
[C---:B------:R-:W-:Y:S01]  /*7da0*/  IMAD R91, R2.reuse, 0x64, RZ ;  /* 0x00000064025b7824 */ /* 0x040fe200078e02ff */
[----:B------:R-:W-:Y:S01]  /*7db0*/  IADD3 R80, P4, PT, R81, R107, RZ ;  /* 0x0000006b51507210 */ /* 0x000fe20007f9e0ff */
[----:B------:R-:W-:Y:S01]  /*7dc0*/  IMAD R100, R2, 0x31, RZ ;  /* 0x0000003102647824 */ /* 0x000fe200078e02ff */
        /* <DEDUP_REMOVED lines=35> */
[----:B------:R-:W0:Y:S01]  /*8000*/  LDCU UR4, c[0x0][0x3ec] ;  /* 0x00007d80ff0477ac */ /* 0x000e220008000800 */
[----:B------:R-:W-:-:S02]  /*8010*/  LEA.HI.X.SX32 R93, R104, R117, 0x1, P4 ;  /* 0x00000075685d7211 */ /* 0x000fc400020f0eff */
[-C--:B------:R-:W-:Y:S02]  /*8020*/  IADD3 R94, P3, PT, R95, R107.reuse, RZ ;  /* 0x0000006b5f5e7210 */ /* 0x080fe40007f7e0ff */
[-C--:B------:R-:W-:Y:S02]  /*8030*/  IADD3 R96, P2, PT, R87, R107.reuse, RZ ;  /* 0x0000006b57607210 */ /* 0x080fe40007f5e0ff */
[----:B------:R-:W-:Y:S02]  /*8040*/  IADD3 R104, P4, PT, R105, R107, RZ ;  /* 0x0000006b69687210 */ /* 0x000fe40007f9e0ff */
[-C--:B------:R-:W-:Y:S02]  /*8050*/  LEA.HI.X.SX32 R87, R98, R117.reuse, 0x1, P6 ;  /* 0x0000007562577211 */ /* 0x080fe400030f0eff */
[----:B------:R-:W-:Y:S02]  /*8060*/  LEA.HI.X.SX32 R91, R102, R117, 0x1, P1 ;  /* 0x00000075665b7211 */ /* 0x000fe400008f0eff */
[----:B------:R-:W-:-:S02]  /*8070*/  IADD3 R98, P6, PT, R99, R107, RZ ;  /* 0x0000006b63627210 */ /* 0x000fc40007fde0ff */
[----:B------:R-:W-:Y:S02]  /*8080*/  IADD3 R102, P1, PT, R103, R107, RZ ;  /* 0x0000006b67667210 */ /* 0x000fe40007f3e0ff */
[----:B------:R-:W-:Y:S01]  /*8090*/  F2FP.F16.F32.PACK_AB R21, R21, R20 ;  /* 0x000000141515723e */ /* 0x000fe200000000ff */
[----:B------:R-:W-:Y:S01]  /*80a0*/  IMAD R20, R2, 0x3d, RZ ;  /* 0x0000003d02147824 */ /* 0x000fe200078e02ff */
[-C--:B------:R-:W-:Y:S01]  /*80b0*/  LEA.HI.X.SX32 R101, R112, R117.reuse, 0x1, P5 ;  /* 0x0000007570657211 */ /* 0x080fe200028f0eff */
[----:B0-----:R-:W-:Y:S01]  /*80c0*/  UIMAD UR4, UR9, UR4, URZ ;  /* 0x00000004090472a4 */ /* 0x001fe2000f8e02ff */
[----:B------:R-:W-:Y:S02]  /*80d0*/  LEA.HI.X.SX32 R95, R106, R117, 0x1, P3 ;  /* 0x000000756a5f7211 */ /* 0x000fe400018f0eff */
[----:B------:R-:W-:Y:S01]  /*80e0*/  IADD3 R112, P5, PT, R160, R107, RZ ;  /* 0x0000006ba0707210 */ /* 0x000fe20007fbe0ff */
[----:B------:R-:W-:Y:S01]  /*80f0*/  USHF.L.U32 UR6, UR4, 0x2, URZ ;  /* 0x0000000204067899 */ /* 0x000fe200080006ff */
[----:B------:R-:W-:Y:S01]  /*8100*/  LEA.HI.X.SX32 R105, R116, R117, 0x1, P4 ;  /* 0x0000007574697211 */ /* 0x000fe200020f0eff */
[----:B------:R-:W-:Y:S01]  /*8110*/  UIMAD.WIDE UR4, UR4, 0x4, URZ ;  /* 0x00000004040478a5 */ /* 0x000fe2000f8e02ff */
[----:B------:R-:W-:-:S02]  /*8120*/  IADD3 R106, P3, PT, R97, R107, RZ ;  /* 0x0000006b616a7210 */ /* 0x000fc40007f7e0ff */
[----:B------:R-:W-:Y:S01]  /*8130*/  IADD3 R116, P4, PT, R156, R107, RZ ;  /* 0x0000006b9c747210 */ /* 0x000fe20007f9e0ff */
[----:B------:R-:W-:Y:S01]  /*8140*/  IMAD R156, R2, 0x3b, RZ ;  /* 0x0000003b029c7824 */ /* 0x000fe200078e02ff */
[-C--:B------:R-:W-:Y:S02]  /*8150*/  LEA.HI.X.SX32 R97, R108, R117.reuse, 0x1, P2 ;  /* 0x000000756c617211 */ /* 0x080fe400010f0eff */
[-C--:B------:R-:W-:Y:S02]  /*8160*/  LEA.HI.X.SX32 R99, R110, R117.reuse, 0x1, P6 ;  /* 0x000000756e637211 */ /* 0x080fe400030f0eff */
[----:B------:R-:W-:Y:S02]  /*8170*/  LEA.HI.X.SX32 R103, R114, R117, 0x1, P1 ;  /* 0x0000007572677211 */ /* 0x000fe400008f0eff */
[-C--:B------:R-:W-:Y:S02]  /*8180*/  IADD3 R108, P2, PT, R164, R107.reuse, RZ ;  /* 0x0000006ba46c7210 */ /* 0x080fe40007f5e0ff */
[----:B------:R-:W-:-:S02]  /*8190*/  IADD3 R110, P6, PT, R162, R107, RZ ;  /* 0x0000006ba26e7210 */ /* 0x000fc40007fde0ff */
[----:B------:R-:W-:Y:S02]  /*81a0*/  IADD3 R114, P1, PT, R158, R107, RZ ;  /* 0x0000006b9e727210 */ /* 0x000fe40007f3e0ff */
[----:B------:R-:W-:Y:S02]  /*81b0*/  LEA R2, R2, -R2, 0x6 ;  /* 0x8000000202027211 */ /* 0x000fe400078e30ff */
[-C--:B------:R-:W-:Y:S02]  /*81c0*/  LEA.HI.X.SX32 R113, R20, R117.reuse, 0x1, P5 ;  /* 0x0000007514717211 */ /* 0x080fe400028f0eff */
[----:B------:R-:W-:Y:S02]  /*81d0*/  PRMT R20, R115, 0x7632, R20 ;  /* 0x0000763273147816 */ /* 0x000fe40000000014 */
[-C--:B------:R-:W-:Y:S02]  /*81e0*/  LEA.HI.X.SX32 R107, R150, R117.reuse, 0x1, P3 ;  /* 0x00000075966b7211 */ /* 0x080fe400018f0eff */
[-C--:B------:R-:W-:Y:S01]  /*81f0*/  LEA.HI.X.SX32 R109, R156, R117.reuse, 0x1, P2 ;  /* 0x000000759c6d7211 */ /* 0x080fe200010f0eff */
[----:B------:R0:W-:Y:S01]  /*8200*/  STG.E.U16 desc[UR34][R8.64], R20 ;  /* 0x0000001408007986 */ /* 0x0001e2000c101522 */
[----:B------:R-:W-:-:S02]  /*8210*/  LEA.HI.X.SX32 R111, R152, R117, 0x1, P6 ;  /* 0x00000075986f7211 */ /* 0x000fc400030f0eff */
[-C--:B------:R-:W-:Y:S01]  /*8220*/  LEA.HI.X.SX32 R115, R154, R117.reuse, 0x1, P1 ;  /* 0x000000759a737211 */ /* 0x080fe200008f0eff */
[----:B------:R1:W-:Y:S01]  /*8230*/  STG.E.U16 desc[UR34][R12.64], R21 ;  /* 0x000000150c007986 */ /* 0x0003e2000c101522 */
[----:B------:R-:W-:Y:S02]  /*8240*/  F2FP.F16.F32.PACK_AB R22, R23, R22 ;  /* 0x000000161716723e */ /* 0x000fe400000000ff */
[----:B------:R-:W-:Y:S02]  /*8250*/  LEA.HI.X.SX32 R117, R2, R117, 0x1, P4 ;  /* 0x0000007502757211 */ /* 0x000fe400020f0eff */
[----:B------:R-:W-:Y:S02]  /*8260*/  PRMT R2, R21, 0x7632, R2 ;  /* 0x0000763215027816 */ /* 0x000fe40000000002 */
[----:B------:R-:W-:Y:S02]  /*8270*/  F2FP.F16.F32.PACK_AB R24, R25, R24 ;  /* 0x000000181918723e */ /* 0x000fe400000000ff */
[----:B0-----:R-:W-:Y:S01]  /*8280*/  PRMT R9, R22, 0x7632, R9 ;  /* 0x0000763216097816 */ /* 0x001fe20000000009 */
[----:B------:R-:W-:Y:S01]  /*8290*/  STG.E.U16 desc[UR34][R14.64], R2 ;  /* 0x000000020e007986 */ /* 0x000fe2000c101522 */
[----:B------:R-:W-:-:S02]  /*82a0*/  F2FP.F16.F32.PACK_AB R26, R27, R26 ;  /* 0x0000001a1b1a723e */ /* 0x000fc400000000ff */
[----:B------:R-:W-:Y:S01]  /*82b0*/  F2FP.F16.F32.PACK_AB R28, R29, R28 ;  /* 0x0000001c1d1c723e */ /* 0x000fe200000000ff */
[----:B------:R-:W-:Y:S01]  /*82c0*/  STG.E.U16 desc[UR34][R16.64], R22 ;  /* 0x0000001610007986 */ /* 0x000fe2000c101522 */
[----:B-1----:R-:W-:Y:S02]  /*82d0*/  PRMT R21, R26, 0x7632, R21 ;  /* 0x000076321a157816 */ /* 0x002fe40000000015 */
[----:B------:R-:W-:Y:S01]  /*82e0*/  F2FP.F16.F32.PACK_AB R30, R31, R30 ;  /* 0x0000001e1f1e723e */ /* 0x000fe200000000ff */
[----:B------:R0:W-:Y:S01]  /*82f0*/  STG.E.U16 desc[UR34][R18.64], R9 ;  /* 0x0000000912007986 */ /* 0x0001e2000c101522 */
[----:B------:R-:W-:Y:S02]  /*8300*/  PRMT R23, R28, 0x7632, R23 ;  /* 0x000076321c177816 */ /* 0x000fe40000000017 */
[----:B------:R-:W-:Y:S01]  /*8310*/  F2FP.F16.F32.PACK_AB R32, R33, R32 ;  /* 0x000000202120723e */ /* 0x000fe200000000ff */
[----:B------:R1:W-:Y:S01]  /*8320*/  STG.E.U16 desc[UR34][R36.64], R24 ;  /* 0x0000001824007986 */ /* 0x0003e2000c101522 */
[----:B------:R-:W-:-:S02]  /*8330*/  PRMT R25, R30, 0x7632, R25 ;  /* 0x000076321e197816 */ /* 0x000fc40000000019 */
[----:B------:R-:W-:Y:S02]  /*8340*/  F2FP.F16.F32.PACK_AB R34, R35, R34 ;  /* 0x000000222322723e */ /* 0x000fe400000000ff */
[----:B------:R-:W-:Y:S02]  /*8350*/  PRMT R27, R32, 0x7632, R27 ;  /* 0x00007632201b7816 */ /* 0x000fe4000000001b */
[----:B------:R-:W-:Y:S02]  /*8360*/  F2FP.F16.F32.PACK_AB R3, R118, R3 ;  /* 0x000000037603723e */ /* 0x000fe400000000ff */
[----:B0-----:R-:W-:Y:S02]  /*8370*/  PRMT R19, R24, 0x7632, R19 ;  /* 0x0000763218137816 */ /* 0x001fe40000000013 */
[----:B------:R-:W-:Y:S02]  /*8380*/  PRMT R29, R34, 0x7632, R29 ;  /* 0x00007632221d7816 */ /* 0x000fe4000000001d */
[----:B------:R-:W-:Y:S01]  /*8390*/  PRMT R2, R3, 0x7632, R2 ;  /* 0x0000763203027816 */ /* 0x000fe20000000002 */
[----:B------:R0:W-:Y:S01]  /*83a0*/  STG.E.U16 desc[UR34][R38.64], R19 ;  /* 0x0000001326007986 */ /* 0x0001e2000c101522 */
[----:B------:R-:W-:-:S02]  /*83b0*/  F2FP.F16.F32.PACK_AB R119, R120, R119 ;  /* 0x000000777877723e */ /* 0x000fc400000000ff */
[----:B------:R-:W-:Y:S01]  /*83c0*/  F2FP.F16.F32.PACK_AB R121, R122, R121 ;  /* 0x000000797a79723e */ /* 0x000fe200000000ff */
[----:B------:R2:W-:Y:S01]  /*83d0*/  STG.E.U16 desc[UR34][R40.64], R26 ;  /* 0x0000001a28007986 */ /* 0x0005e2000c101522 */
[----:B------:R-:W-:Y:S02]  /*83e0*/  F2FP.F16.F32.PACK_AB R123, R124, R123 ;  /* 0x0000007b7c7b723e */ /* 0x000fe400000000ff */
[----:B------:R-:W-:Y:S01]  /*83f0*/  F2FP.F16.F32.PACK_AB R125, R126, R125 ;  /* 0x0000007d7e7d723e */ /* 0x000fe200000000ff */
[----:B------:R3:W-:Y:S01]  /*8400*/  STG.E.U16 desc[UR34][R42.64], R21 ;  /* 0x000000152a007986 */ /* 0x0007e2000c101522 */
[----:B------:R-:W-:Y:S02]  /*8410*/  F2FP.F16.F32.PACK_AB R127, R128, R127 ;  /* 0x0000007f807f723e */ /* 0x000fe400000000ff */
[----:B-1----:R-:W-:Y:S01]  /*8420*/  PRMT R36, R125, 0x7632, R36 ;  /* 0x000076327d247816 */ /* 0x002fe20000000024 */
[----:B------:R1:W-:Y:S01]  /*8430*/  STG.E.U16 desc[UR34][R44.64], R28 ;  /* 0x0000001c2c007986 */ /* 0x0003e2000c101522 */
[----:B------:R-:W-:-:S02]  /*8440*/  F2FP.F16.F32.PACK_AB R129, R130, R129 ;  /* 0x000000818281723e */ /* 0x000fc400000000ff */
[----:B0-----:R-:W-:Y:S01]  /*8450*/  PRMT R38, R127, 0x7632, R38 ;  /* 0x000076327f267816 */ /* 0x001fe20000000026 */
[----:B------:R0:W-:Y:S01]  /*8460*/  STG.E.U16 desc[UR34][R46.64], R23 ;  /* 0x000000172e007986 */ /* 0x0001e2000c101522 */
[----:B------:R-:W-:Y:S02]  /*8470*/  F2FP.F16.F32.PACK_AB R131, R132, R131 ;  /* 0x000000838483723e */ /* 0x000fe400000000ff */
[----:B--2---:R-:W-:Y:S01]  /*8480*/  PRMT R40, R129, 0x7632, R40 ;  /* 0x0000763281287816 */ /* 0x004fe20000000028 */
[----:B------:R2:W-:Y:S01]  /*8490*/  STG.E.U16 desc[UR34][R48.64], R30 ;  /* 0x0000001e30007986 */ /* 0x0005e2000c101522 */
[----:B------:R-:W-:Y:S02]  /*84a0*/  F2FP.F16.F32.PACK_AB R133, R134, R133 ;  /* 0x000000858685723e */ /* 0x000fe400000000ff */
[----:B---3--:R-:W-:Y:S01]  /*84b0*/  PRMT R42, R131, 0x7632, R42 ;  /* 0x00007632832a7816 */ /* 0x008fe2000000002a */
[----:B------:R3:W-:Y:S01]  /*84c0*/  STG.E.U16 desc[UR34][R50.64], R25 ;  /* 0x0000001932007986 */ /* 0x0007e2000c101522 */
[----:B------:R-:W-:-:S02]  /*84d0*/  F2FP.F16.F32.PACK_AB R135, R136, R135 ;  /* 0x000000878887723e */ /* 0x000fc400000000ff */
[----:B-1----:R-:W-:Y:S01]  /*84e0*/  PRMT R44, R133, 0x7632, R44 ;  /* 0x00007632852c7816 */ /* 0x002fe2000000002c */
[----:B------:R1:W-:Y:S01]  /*84f0*/  STG.E.U16 desc[UR34][R52.64], R32 ;  /* 0x0000002034007986 */ /* 0x0003e2000c101522 */
[----:B------:R-:W-:Y:S02]  /*8500*/  F2FP.F16.F32.PACK_AB R137, R138, R137 ;  /* 0x000000898a89723e */ /* 0x000fe400000000ff */
[----:B0-----:R-:W-:Y:S01]  /*8510*/  PRMT R46, R135, 0x7632, R46 ;  /* 0x00007632872e7816 */ /* 0x001fe2000000002e */
[----:B------:R-:W-:Y:S01]  /*8520*/  STG.E.U16 desc[UR34][R54.64], R27 ;  /* 0x0000001b36007986 */ /* 0x000fe2000c101522 */
[----:B------:R-:W-:Y:S02]  /*8530*/  F2FP.F16.F32.PACK_AB R139, R140, R139 ;  /* 0x0000008b8c8b723e */ /* 0x000fe400000000ff */
[----:B--2---:R-:W-:Y:S01]  /*8540*/  PRMT R48, R137, 0x7632, R48 ;  /* 0x0000763289307816 */ /* 0x004fe20000000030 */
[----:B------:R0:W-:Y:S01]  /*8550*/  STG.E.U16 desc[UR34][R56.64], R34 ;  /* 0x0000002238007986 */ /* 0x0001e2000c101522 */
[----:B------:R-:W-:-:S02]  /*8560*/  F2FP.F16.F32.PACK_AB R141, R142, R141 ;  /* 0x0000008d8e8d723e */ /* 0x000fc400000000ff */
[----:B---3--:R-:W-:Y:S01]  /*8570*/  PRMT R50, R139, 0x7632, R50 ;  /* 0x000076328b327816 */ /* 0x008fe20000000032 */
[----:B------:R-:W-:Y:S01]  /*8580*/  STG.E.U16 desc[UR34][R58.64], R29 ;  /* 0x0000001d3a007986 */ /* 0x000fe2000c101522 */
[----:B-1----:R-:W-:Y:S02]  /*8590*/  PRMT R32, R121, 0x7632, R32 ;  /* 0x0000763279207816 */ /* 0x002fe40000000020 */
[----:B------:R-:W-:Y:S01]  /*85a0*/  F2FP.F16.F32.PACK_AB R143, R144, R143 ;  /* 0x0000008f908f723e */ /* 0x000fe200000000ff */
[----:B------:R1:W-:Y:S01]  /*85b0*/  STG.E.U16 desc[UR34][R60.64], R3 ;  /* 0x000000033c007986 */ /* 0x0003e2000c101522 */
[----:B------:R-:W-:Y:S02]  /*85c0*/  PRMT R52, R141, 0x7632, R52 ;  /* 0x000076328d347816 */ /* 0x000fe40000000034 */
[----:B------:R-:W-:Y:S01]  /*85d0*/  F2FP.F16.F32.PACK_AB R145, R146, R145 ;  /* 0x000000919291723e */ /* 0x000fe200000000ff */
[----:B------:R2:W-:Y:S01]  /*85e0*/  STG.E.U16 desc[UR34][R4.64], R2 ;  /* 0x0000000204007986 */ /* 0x0005e2000c101522 */
[----:B0-----:R-:W-:-:S02]  /*85f0*/  PRMT R34, R123, 0x7632, R34 ;  /* 0x000076327b227816 */ /* 0x001fc40000000022 */
[----:B------:R-:W-:Y:S01]  /*8600*/  PRMT R54, R143, 0x7632, R54 ;  /* 0x000076328f367816 */ /* 0x000fe20000000036 */
[----:B------:R-:W-:Y:S01]  /*8610*/  STG.E.U16 desc[UR34][R6.64], R119 ;  /* 0x0000007706007986 */ /* 0x000fe2000c101522 */
[----:B------:R-:W-:Y:S02]  /*8620*/  F2FP.F16.F32.PACK_AB R147, R148, R147 ;  /* 0x000000939493723e */ /* 0x000fe400000000ff */
[----:B------:R-:W-:Y:S02]  /*8630*/  PRMT R56, R145, 0x7632, R56 ;  /* 0x0000763291387816 */ /* 0x000fe40000000038 */
[C---:B-1----:R-:W-:Y:S01]  /*8640*/  SHF.L.U32 R3, R0.reuse, 0x2, RZ ;  /* 0x0000000200037819 */ /* 0x042fe200000006ff */
[----:B------:R-:W-:Y:S01]  /*8650*/  IMAD.HI R0, R0, 0x4, RZ ;  /* 0x0000000400007827 */ /* 0x000fe200078e02ff */
[----:B------:R-:W-:Y:S02]  /*8660*/  PRMT R58, R147, 0x7632, R58 ;  /* 0x00007632933a7816 */ /* 0x000fe4000000003a */
[----:B--2---:R-:W-:-:S05]  /*8670*/  PRMT R5, R119, 0x7632, R5 ;  /* 0x0000763277057816 */ /* 0x004fca0000000005 */
[----:B------:R0:W-:Y:S04]  /*8680*/  STG.E.U16 desc[UR34][R10.64], R5 ;  /* 0x000000050a007986 */ /* 0x0001e8000c101522 */
[----:B------:R1:W-:Y:S04]  /*8690*/  STG.E.U16 desc[UR34][R62.64], R121 ;  /* 0x000000793e007986 */ /* 0x0003e8000c101522 */
[----:B------:R1:W-:Y:S01]  /*86a0*/  STG.E.U16 desc[UR34][R64.64], R32 ;  /* 0x0000002040007986 */ /* 0x0003e2000c101522 */
[----:B0-----:R-:W0:Y:S03]  /*86b0*/  LDC.64 R4, c[0x0][0x3a0] ;  /* 0x0000e800ff047b82 */ /* 0x001e260000000a00 */
[----:B------:R1:W-:Y:S04]  /*86c0*/  STG.E.U16 desc[UR34][R66.64], R123 ;  /* 0x0000007b42007986 */ /* 0x0003e8000c101522 */
[----:B------:R1:W-:Y:S04]  /*86d0*/  STG.E.U16 desc[UR34][R68.64], R34 ;  /* 0x0000002244007986 */ /* 0x0003e8000c101522 */
[----:B------:R1:W-:Y:S04]  /*86e0*/  STG.E.U16 desc[UR34][R70.64], R125 ;  /* 0x0000007d46007986 */ /* 0x0003e8000c101522 */
[----:B------:R1:W-:Y:S04]  /*86f0*/  STG.E.U16 desc[UR34][R72.64], R36 ;  /* 0x0000002448007986 */ /* 0x0003e8000c101522 */
[----:B------:R1:W-:Y:S04]  /*8700*/  STG.E.U16 desc[UR34][R74.64], R127 ;  /* 0x0000007f4a007986 */ /* 0x0003e8000c101522 */
[----:B------:R1:W-:Y:S01]  /*8710*/  STG.E.U16 desc[UR34][R76.64], R38 ;  /* 0x000000264c007986 */ /* 0x0003e2000c101522 */
[----:B0-----:R-:W-:-:S03]  /*8720*/  IADD3 R2, P1, P2, R3, UR6, R4 ;  /* 0x0000000603027c10 */ /* 0x001fc6000fa3e004 */
[----:B------:R1:W-:Y:S01]  /*8730*/  STG.E.U16 desc[UR34][R78.64], R129 ;  /* 0x000000814e007986 */ /* 0x0003e2000c101522 */
[----:B------:R-:W-:-:S03]  /*8740*/  IADD3.X R3, PT, PT, R0, UR5, R5, P1, P2 ;  /* 0x0000000500037c10 */ /* 0x000fc60008fe4405 */
[----:B------:R1:W-:Y:S04]  /*8750*/  STG.E.U16 desc[UR34][R80.64], R40 ;  /* 0x0000002850007986 */ /* 0x0003e8000c101522 */
        /* <DEDUP_REMOVED lines=18> */
[----:B------:R1:W-:Y:S01]  /*8880*/  STG.E desc[UR34][R2.64], R149 ;  /* 0x0000009502007986 */ /* 0x0003e2000c101922 */
[----:B-----5:R-:W-:Y:S06]  /*8890*/  BAR.SYNC.DEFER_BLOCKING 0x0 ;  /* 0x0000000000007b1d */ /* 0x020fec0000010000 */
[----:B------:R-:W-:Y:S05]  /*88a0*/  @P0 BRA `(.L_x_20) ;  /* 0x0000000000a00947 */ /* 0x000fea0003800000 */
[----:B------:R-:W0:Y:S01]  /*88b0*/  S2UR UR5, SR_CgaCtaId ;  /* 0x00000000000579c3 */ /* 0x000e220000008800 */
[----:B------:R-:W-:Y:S01]  /*88c0*/  NOP ;  /* 0x0000000000007918 */ /* 0x000fe20000000000 */
[----:B------:R-:W-:Y:S01]  /*88d0*/  UMOV UR4, 0x50 ;  /* 0x0000005000047882 */ /* 0x000fe20000000000 */
[----:B------:R-:W-:Y:S01]  /*88e0*/  MOV R0, UR13 ;  /* 0x0000000d00007c02 */ /* 0x000fe20008000f00 */
[----:B------:R-:W-:Y:S01]  /*88f0*/  HFMA2 R7, -RZ, RZ, 0, 5.9604644775390625e-08 ;  /* 0x00000001ff077431 */ /* 0x000fe200000001ff */
[----:B-1----:R-:W-:Y:S02]  /*8900*/  MOV R3, 0xf ;  /* 0x0000000f00037802 */ /* 0x002fe40000000f00 */
[----:B------:R-:W-:-:S04]  /*8910*/  LOP3.LUT R0, R0, 0xffff, RZ, 0xc0, !PT ;  /* 0x0000ffff00007812 */ /* 0x000fc800078ec0ff */
[----:B------:R-:W-:-:S04]  /*8920*/  SHF.R.U32.HI R0, RZ, 0x5, R0 ;  /* 0x00000005ff007819 */ /* 0x000fc80000011600 */
[----:B------:R-:W-:Y:S02]  /*8930*/  IADD3 R2, PT, PT, R0, 0x10, RZ ;  /* 0x0000001000027810 */ /* 0x000fe40007ffe0ff */
[----:B------:R-:W-:Y:S01]  /*8940*/  SHF.L.U32 R0, R3, R0, RZ ;  /* 0x0000000003007219 */ /* 0x000fe200000006ff */
[----:B0-----:R-:W-:Y:S01]  /*8950*/  ULEA UR6, UR5, UR4, 0x18 ;  /* 0x0000000405067291 */ /* 0x001fe2000f8ec0ff */
[----:B------:R-:W-:-:S04]  /*8960*/  SHF.L.U32 R3, R7, R2, RZ ;  /* 0x0000000207037219 */ /* 0x000fc800000006ff */
[----:B------:R-:W-:-:S04]  /*8970*/  LOP3.LUT R0, R3, R0, RZ, 0xfc, !PT ;  /* 0x0000000003007212 */ /* 0x000fc800078efcff */
[----:B------:R-:W0:Y:S01]  /*8980*/  LDS R5, [UR6] ;  /* 0x00000006ff057984 */ /* 0x000e220008000800 */
[C---:B------:R-:W-:Y:S02]  /*8990*/  LOP3.LUT R2, R0.reuse, 0xffff, RZ, 0xc0, !PT ;  /* 0x0000ffff00027812 */ /* 0x040fe400078ec0ff */
[----:B0-----:R-:W-:-:S04]  /*89a0*/  LOP3.LUT R3, R0, 0xffff, R5, 0x80, !PT ;  /* 0x0000ffff00037812 */ /* 0x001fc800078e8005 */
[----:B------:R-:W-:-:S13]  /*89b0*/  ISETP.NE.AND P0, PT, R3, R2, PT ;  /* 0x000000020300720c */ /* 0x000fda0003f05270 */
[----:B------:R-:W-:Y:S05]  /*89c0*/  @P0 BRA `(.L_x_21) ;  /* 0x0000000000500947 */ /* 0x000fea0003800000 */
[----:B------:R-:W-:Y:S02]  /*89d0*/  SHF.R.U32.HI R5, RZ, 0x10, R5 ;  /* 0x00000010ff057819 */ /* 0x000fe40000011605 */
[----:B------:R-:W-:-:S04]  /*89e0*/  SHF.R.U32.HI R2, RZ, 0x10, R0 ;  /* 0x00000010ff027819 */ /* 0x000fc80000011600 */
[----:B------:R-:W-:-:S04]  /*89f0*/  LOP3.LUT R5, R5, R2, RZ, 0xc0, !PT ;  /* 0x0000000205057212 */ /* 0x000fc800078ec0ff */
[----:B------:R-:W-:-:S13]  /*8a00*/  ISETP.NE.AND P0, PT, R5, R2, PT ;  /* 0x000000020500720c */ /* 0x000fda0003f05270 */
[----:B------:R-:W-:Y:S05]  /*8a10*/  @P0 BRA `(.L_x_22) ;  /* 0x0000000000300947 */ /* 0x000fea0003800000 */
[----:B------:R-:W-:Y:S01]  /*8a20*/  R2UR UR4, R0 ;  /* 0x00000000000472ca */ /* 0x000fe200000e0000 */
[----:B------:R-:W-:Y:S01]  /*8a30*/  VOTEU.ANY UR5, UPT, PT ;  /* 0x0000000000057886 */ /* 0x000fe200038e0100 */
[----:B------:R-:W0:Y:S01]  /*8a40*/  S2R R0, SR_LANEID ;  /* 0x0000000000007919 */ /* 0x000e220000000000 */
[----:B------:R-:W-:-:S10]  /*8a50*/  UFLO.U32 UR5, UR5 ;  /* 0x00000005000572bd */ /* 0x000fd400080e0000 */
[----:B------:R-:W-:-:S06]  /*8a60*/  ULOP3.LUT UR4, URZ, UR4, URZ, 0x33, !UPT ;  /* 0x00000004ff047292 */ /* 0x000fcc000f8e33ff */
[----:B------:R-:W-:-:S04]  /*8a70*/  MOV R2, UR4 ;  /* 0x0000000400027c02 */ /* 0x000fc80008000f00 */
[----:B------:R-:W1:Y:S02]  /*8a80*/  REDUX UR7, R2 ;  /* 0x00000000020773c4 */ /* 0x000e640000000000 */
[----:B------:R2:W-:Y:S01]  /*8a90*/  UTCATOMSWS.AND URZ, UR4 ;  /* 0x0000000400ff79e3 */ /* 0x0005e20008000000 */
[----:B0-----:R-:W-:Y:S02]  /*8aa0*/  ISETP.EQ.U32.AND P0, PT, R0, UR5, PT ;  /* 0x0000000500007c0c */ /* 0x001fe4000bf02070 */
[----:B-1----:R-:W-:-:S11]  /*8ab0*/  MOV R0, UR7 ;  /* 0x0000000700007c02 */ /* 0x002fd60008000f00 */
[----:B------:R2:W-:Y:S01]  /*8ac0*/  @P0 ATOMS.AND RZ, [UR6], R0 ;  /* 0x00000000ffff098c */ /* 0x0005e2000a800006 */
[----:B------:R-:W-:Y:S05]  /*8ad0*/  BRA `(.L_x_20) ;  /* 0x0000000000147947 */ /* 0x000fea0003800000 */
.L_x_22:
[----:B------:R-:W-:-:S07]  /*8ae0*/  MOV R2, 0x8b00 ;  /* 0x00008b0000027802 */ /* 0x000fce0000000f00 */
[----:B------:R-:W-:Y:S05]  /*8af0*/  CALL.REL.NOINC `($__internal_0_$__cuda_sm10x_tcgen05_guardrail_trap_col_being_dealloced_not_returned_by_alloc) ;  /* 0x0000000000447944 */ /* 0x000fea0003c00000 */
[----:B------:R-:W-:Y:S05]  /*8b00*/  BRA `(.L_x_20) ;  /* 0x0000000000087947 */ /* 0x000fea0003800000 */
.L_x_21:
[----:B------:R-:W-:-:S07]  /*8b10*/  MOV R2, 0x8b30 ;  /* 0x00008b3000027802 */ /* 0x000fce0000000f00 */
[----:B------:R-:W-:Y:S05]  /*8b20*/  CALL.REL.NOINC `($__internal_2_$__cuda_sm10x_tcgen05_guardrail_trap_unallocated_columns_being_dealloced) ;  /* 0x0000000000507944 */ /* 0x000fea0003c00000 */
.L_x_20:
[----:B------:R-:W-:Y:S01]  /*8b30*/  NOP ;  /* 0x0000000000007918 */ /* 0x000fe20000000000 */
[----:B--2---:R-:W-:Y:S05]  /*8b40*/  EXIT ;  /* 0x000000000000794d */ /* 0x004fea0003800000 */
.L_x_8:
[----:B------:R-:W1:Y:S02]  /*8b50*/  SYNCS.PHASECHK.TRANS64.TRYWAIT P4, [UR12+0x5000], RZ ;  /* 0x005000ffff0075a7 */ /* 0x000e64000808110c */
[----:B-1----:R-:W-:Y:S05]  /*8b60*/  @!P4 BRA `(.L_x_8) ;  /* 0xfffffffc00f8c947 */ /* 0x002fea000383ffff */
[----:B------:R-:W-:Y:S05]  /*8b70*/  BRA `(.L_x_7) ;  /* 0xffffffa000f47947 */ /* 0x000fea000383ffff */
.L_x_14:
[----:B------:R-:W1:Y:S02]  /*8b80*/  SYNCS.PHASECHK.TRANS64.TRYWAIT P2, [UR12+0x7010], RZ ;  /* 0x007010ffff0075a7 */ /* 0x000e64000804110c */
[----:B-1----:R-:W-:Y:S05]  /*8b90*/  @!P2 BRA `(.L_x_14) ;  /* 0xfffffffc00f8a947 */ /* 0x002fea000383ffff */
[----:B------:R-:W-:Y:S05]  /*8ba0*/  BRA `(.L_x_23) ;  /* 0xffffffc000007947 */ /* 0x000fea000383ffff */
.L_x_15:
[----:B------:R-:W1:Y:S02]  /*8bb0*/  SYNCS.PHASECHK.TRANS64.TRYWAIT P2, [UR15], R37 ;  /* 0x00000025ff0075a7 */ /* 0x000e64000804110f */
[----:B-1----:R-:W-:Y:S05]  /*8bc0*/  @!P2 BRA `(.L_x_15) ;  /* 0xfffffffc00f8a947 */ /* 0x002fea000383ffff */
[----:B------:R-:W-:Y:S05]  /*8bd0*/  BRA `(.L_x_24) ;  /* 0xffffffc000147947 */ /* 0x000fea000383ffff */
.L_x_19:
[----:B------:R-:W0:Y:S02]  /*8be0*/  SYNCS.PHASECHK.TRANS64.TRYWAIT P4, [UR15], R2 ;  /* 0x00000002ff0075a7 */ /* 0x000e24000808110f */
[----:B0-----:R-:W-:Y:S05]  /*8bf0*/  @!P4 BRA `(.L_x_19) ;  /* 0xfffffffc00f8c947 */ /* 0x001fea000383ffff */
[----:B------:R-:W-:Y:S05]  /*8c00*/  BRA `(.L_x_18) ;  /* 0xffffffd400d87947 */ /* 0x000fea000383ffff */
        .weak           $__internal_0_$__cuda_sm10x_tcgen05_guardrail_trap_col_being_dealloced_not_returned_by_alloc
        .type           $__internal_0_$__cuda_sm10x_tcgen05_guardrail_trap_col_being_dealloced_not_returned_by_alloc,@function
        .size           $__internal_0_$__cuda_sm10x_tcgen05_guardrail_trap_col_being_dealloced_not_returned_by_alloc,($__internal_1_$__cuda_sm10x_tcgen05_guardrail_trap_phase_invalid_during_alloc - $__internal_0_$__cuda_sm10x_tcgen05_guardrail_trap_col_being_dealloced_not_returned_by_alloc)
$__internal_0_$__cuda_sm10x_tcgen05_guardrail_trap_col_being_dealloced_not_returned_by_alloc:
[----:B------:R-:W-:Y:S05]  /*8c10*/  BPT.TRAP 0x1 ;  /* 0x000000040000795c */ /* 0x000fea0000300000 */
[----:B------:R-:W-:-:S04]  /*8c20*/  MOV R3, 0x0 ;  /* 0x0000000000037802 */ /* 0x000fc80000000f00 */
[----:B------:R-:W-:Y:S05]  /*8c30*/  RET.REL.NODEC R2 `(attn_fwd) ;  /* 0xffffff7002f07950 */ /* 0x000fea0003c3ffff */
        .weak           $__internal_1_$__cuda_sm10x_tcgen05_guardrail_trap_phase_invalid_during_alloc
        .type           $__internal_1_$__cuda_sm10x_tcgen05_guardrail_trap_phase_invalid_during_alloc,@function
        .size           $__internal_1_$__cuda_sm10x_tcgen05_guardrail_trap_phase_invalid_during_alloc,($__internal_2_$__cuda_sm10x_tcgen05_guardrail_trap_unallocated_columns_being_dealloced - $__internal_1_$__cuda_sm10x_tcgen05_guardrail_trap_phase_invalid_during_alloc)
$__internal_1_$__cuda_sm10x_tcgen05_guardrail_trap_phase_invalid_during_alloc:
[----:B------:R-:W-:Y:S05]  /*8c40*/  BPT.TRAP 0x1 ;  /* 0x000000040000795c */ /* 0x000fea0000300000 */
[----:B------:R-:W-:-:S04]  /*8c50*/  HFMA2 R3, -RZ, RZ, 0, 0 ;  /* 0x00000000ff037431 */ /* 0x000fc800000001ff */
[----:B------:R-:W-:Y:S05]  /*8c60*/  RET.REL.NODEC R2 `(attn_fwd) ;  /* 0xffffff7002e47950 */ /* 0x000fea0003c3ffff */
        .weak           $__internal_2_$__cuda_sm10x_tcgen05_guardrail_trap_unallocated_columns_being_dealloced
        .type           $__internal_2_$__cuda_sm10x_tcgen05_guardrail_trap_unallocated_columns_being_dealloced,@function
        .size           $__internal_2_$__cuda_sm10x_tcgen05_guardrail_trap_unallocated_columns_being_dealloced,(.L_x_28 - $__internal_2_$__cuda_sm10x_tcgen05_guardrail_trap_unallocated_columns_being_dealloced)
$__internal_2_$__cuda_sm10x_tcgen05_guardrail_trap_unallocated_columns_being_dealloced:
[----:B------:R-:W-:Y:S05]  /*8c70*/  BPT.TRAP 0x1 ;  /* 0x000000040000795c */ /* 0x000fea0000300000 */
[----:B------:R-:W-:-:S04]  /*8c80*/  MOV R3, 0x0 ;  /* 0x0000000000037802 */ /* 0x000fc80000000f00 */
[----:B------:R-:W-:Y:S05]  /*8c90*/  RET.REL.NODEC R2 `(attn_fwd) ;  /* 0xffffff7002d87950 */ /* 0x000fea0003c3ffff */
.L_x_25:
[----:B------:R-:W-:-:S00]  /*8ca0*/  BRA `(.L_x_25) ;  /* 0xfffffffc00fc7947 */ /* 0x000fc0000383ffff */
[----:B------:R-:W-:-:S00]  /*8cb0*/  NOP ;  /* 0x0000000000007918 */ /* 0x000fc00000000000 */
        /* <DEDUP_REMOVED lines=12> */
.L_x_28:


//--------------------- .nv.global.init           --------------------------
	.section	.nv.global.init,"aw",@progbits
.nv.global.init:
	.type		_$_str,@object
	.size		_$_str,(.L_3 - _$_str)
_$_str:
        /*0000*/ 	.byte	0x5f, 0x5f, 0x43, 0x55, 0x44, 0x41, 0x5f, 0x46, 0x54, 0x5a, 0x00
.L_3:


//--------------------- .nv.shared.attn_fwd       --------------------------
	.section	.nv.shared.attn_fwd,"aw",@nobits
	.sectionflags	@""
	.align	16
	.zero		1024


//--------------------- .nv.shared.reserved.0     --------------------------
	.section	.nv.shared.reserved.0,"aw",@nobits
	.align	8
	.weak		__nv_reservedSMEM_offset_0_alias
	.size		__nv_reservedSMEM_offset_0_alias, 0, 64
	.other		__nv_reservedSMEM_offset_0_alias,@"STO_CUDA_RESERVED_SHARED STV_DEFAULT"
__nv_reservedSMEM_offset_0_alias:
	.zero		0
.nv.shared.reserved.0:
	.zero		64
	.weak		__nv_reservedSMEM_allocation_phase
	.type		__nv_reservedSMEM_allocation_phase,@object
	.size		__nv_reservedSMEM_allocation_phase,(.L_0 - __nv_reservedSMEM_allocation_phase)
__nv_reservedSMEM_allocation_phase:
	.zero		1
.L_0:
	.zero		7
	.weak		__nv_reservedSMEM_devtool_atexit_pc
	.type		__nv_reservedSMEM_devtool_atexit_pc,@object
	.size		__nv_reservedSMEM_devtool_atexit_pc,(__nv_reservedSMEM_allocation_mask - __nv_reservedSMEM_devtool_atexit_pc)
__nv_reservedSMEM_devtool_atexit_pc:
	.zero		8
	.weak		__nv_reservedSMEM_allocation_mask
	.type		__nv_reservedSMEM_allocation_mask,@object
	.size		__nv_reservedSMEM_allocation_mask,(.L_2 - __nv_reservedSMEM_allocation_mask)
__nv_reservedSMEM_allocation_mask:
	.zero		4
.L_2:


//--------------------- .nv.constant0.attn_fwd    --------------------------
	.section	.nv.constant0.attn_fwd,"a",@progbits
	.sectionflags	@""
	.align	4
.nv.constant0.attn_fwd:
	.zero		1032


//--------------------- SYMBOLS --------------------------

	.type		.nv.reservedSmem.offset0,@object
	.size		.nv.reservedSmem.offset0,0x4
	.type		.nv.reservedSmem.cap,@object
	.size		.nv.reservedSmem.cap,0x4
